// auto-generated by cutlass_sweep.fmha — config: {"arch": "sm_90", "direction": "fwd", "dtype": "bf16", "head_dim": 112, "mask": "causal", "schedule": "pingpong", "tile_kv": 128, "tile_q": 128}
#include "cutlass/cutlass.h"
#include "cute/tensor.hpp"
#include "cutlass/device_kernel.h"
#include "cutlass/kernel_hardware_info.h"
#include "88_hopper_fmha/collective/fmha_fusion.hpp"
#include "88_hopper_fmha/kernel/fmha_kernel_builder.hpp"

using namespace cute;
using Element = cutlass::bfloat16_t;
using TileShape = Shape<_128, _128, _112>;
using StrideQ = cute::tuple<int, _1, cute::tuple<int, int>>;
using StrideK = cute::tuple<int, _1, cute::tuple<int, int>>;
using StrideV = cute::tuple<int, cute::_1, cute::tuple<int, int>>;

using Kernel = typename cutlass::fmha::kernel::FmhaBuilder<
    Element, float, float,
    TileShape, StrideQ, StrideK, StrideV,
    cutlass::fmha::collective::CausalFusion,
    cutlass::gemm::KernelTmaWarpSpecializedPingpong
  >::Kernel;

auto* _anchor = &cutlass::device_kernel<Kernel>;


// ===== COMPILED SASS (sm_90a) =====

	.target	sm_90a

	.elftype	@"ET_EXEC"


//--------------------- .note.nv.tkinfo           --------------------------
	.section	.note.nv.tkinfo,"",@"SHT_NOTE"
	.sectionflags	@"SHF_NOTE_NV_TKINFO"
	.tkinfo
        /*0018*/ 	.word	0x00000002
        /*0030*/ 	.string	""
        /*0030*/ 	.string	"ptxas"
        /*0030*/ 	.string	"Cuda compilation tools, release 13.0, V13.0.88"
        /*0030*/ 	.string	"Build cuda_13.0.r13.0/compiler.36424714_0"
        /*0030*/ 	.string	"-arch sm_90a -m 64 "



//--------------------- .note.nv.cuinfo           --------------------------
	.section	.note.nv.cuinfo,"",@"SHT_NOTE"
	.sectionflags	@"SHF_NOTE_NV_CUINFO"
        /*0018*/ 	.short	0x0002
        /*001a*/ 	.short	0x005a
        /*001c*/ 	.short	0x0082
	.zero		2


//--------------------- .nv.info                  --------------------------
	.section	.nv.info,"",@"SHT_CUDA_INFO"
	.align	4


	//----- nvinfo : EIATTR_REGCOUNT
	.align		4
        /*0000*/ 	.byte	0x04, 0x2f
        /*0002*/ 	.short	(.L_16 - .L_15)
	.align		4
.L_15:
        /*0004*/ 	.word	index@(_ZN7cutlass13device_kernelINS_4fmha6kernel28FmhaKernelTmaWarpSpecializedINS1_10collective30FmhaMainloopTmaWarpSpecializedINS_10bfloat16_tEffN4cute5tupleIJNS7_1CILi128EEESA_NS9_ILi112EEEEEENS8_IJiNS9_ILi1EEENS8_IJiiEEEEEESF_SF_NS4_12CausalFusionEJNS2_6OptionILNS2_3TagE0ENS9_ILb1EEEEENSH_ILSI_2ESJ_EEEEENS4_15FmhaFwdEpilogueIS6_fNS8_IJNS9_ILi64EEESB_SA_EEEEENS2_23PersistentTileSchedulerEJSK_SL_EEEEEvNT_6ParamsE)
        /*0008*/ 	.word	0x000000a8


	//----- nvinfo : EIATTR_FRAME_SIZE
	.align		4
.L_16:
        /*000c*/ 	.byte	0x04, 0x11
        /*000e*/ 	.short	(.L_18 - .L_17)
	.align		4
.L_17:
        /*0010*/ 	.word	index@($__internal_0_$__cuda_sm20_rcp_rn_f32_slowpath)
        /*0014*/ 	.word	0x00000000


	//----- nvinfo : EIATTR_FRAME_SIZE
	.align		4
.L_18:
        /*0018*/ 	.byte	0x04, 0x11
        /*001a*/ 	.short	(.L_20 - .L_19)
	.align		4
.L_19:
        /*001c*/ 	.word	index@(_ZN7cutlass13device_kernelINS_4fmha6kernel28FmhaKernelTmaWarpSpecializedINS1_10collective30FmhaMainloopTmaWarpSpecializedINS_10bfloat16_tEffN4cute5tupleIJNS7_1CILi128EEESA_NS9_ILi112EEEEEENS8_IJiNS9_ILi1EEENS8_IJiiEEEEEESF_SF_NS4_12CausalFusionEJNS2_6OptionILNS2_3TagE0ENS9_ILb1EEEEENSH_ILSI_2ESJ_EEEEENS4_15FmhaFwdEpilogueIS6_fNS8_IJNS9_ILi64EEESB_SA_EEEEENS2_23PersistentTileSchedulerEJSK_SL_EEEEEvNT_6ParamsE)
        /*0020*/ 	.word	0x00000000


	//----- nvinfo : EIATTR_MIN_STACK_SIZE
	.align		4
.L_20:
        /*0024*/ 	.byte	0x04, 0x12
        /*0026*/ 	.short	(.L_22 - .L_21)
	.align		4
.L_21:
        /*0028*/ 	.word	index@(_ZN7cutlass13device_kernelINS_4fmha6kernel28FmhaKernelTmaWarpSpecializedINS1_10collective30FmhaMainloopTmaWarpSpecializedINS_10bfloat16_tEffN4cute5tupleIJNS7_1CILi128EEESA_NS9_ILi112EEEEEENS8_IJiNS9_ILi1EEENS8_IJiiEEEEEESF_SF_NS4_12CausalFusionEJNS2_6OptionILNS2_3TagE0ENS9_ILb1EEEEENSH_ILSI_2ESJ_EEEEENS4_15FmhaFwdEpilogueIS6_fNS8_IJNS9_ILi64EEESB_SA_EEEEENS2_23PersistentTileSchedulerEJSK_SL_EEEEEvNT_6ParamsE)
        /*002c*/ 	.word	0x00000000
.L_22:


//--------------------- .nv.compat                --------------------------
	.section	.nv.compat,"",@"SHT_CUDA_COMPAT_INFO"
	.align	4
        /*0000*/ 	.byte	0x02, 0x09, 0x01, 0x00, 0x02, 0x02, 0x04, 0x00, 0x02, 0x05, 0x05, 0x00, 0x03, 0x07, 0x01, 0x01
        /*0010*/ 	.byte	0x02, 0x03, 0x01, 0x00, 0x02, 0x06, 0x01, 0x00, 0x04, 0x0b, 0x08, 0x00, 0x00, 0x00, 0x00, 0x00
        /*0020*/ 	.byte	0x00, 0x00, 0x00, 0x00


//--------------------- .nv.info._ZN7cutlass13device_kernelINS_4fmha6kernel28FmhaKernelTmaWarpSpecializedINS1_10collective30FmhaMainloopTmaWarpSpecializedINS_10bfloat16_tEffN4cute5tupleIJNS7_1CILi128EEESA_NS9_ILi112EEEEEENS8_IJiNS9_ILi1EEENS8_IJiiEEEEEESF_SF_NS4_12CausalFusionEJNS2_6OptionILNS2_3TagE0ENS9_ILb1EEEEENSH_ILSI_2ESJ_EEEEENS4_15FmhaFwdEpilogueIS6_fNS8_IJNS9_ILi64EEESB_SA_EEEEENS2_23PersistentTileSchedulerEJSK_SL_EEEEEvNT_6ParamsE --------------------------
	.section	.nv.info._ZN7cutlass13device_kernelINS_4fmha6kernel28FmhaKernelTmaWarpSpecializedINS1_10collective30FmhaMainloopTmaWarpSpecializedINS_10bfloat16_tEffN4cute5tupleIJNS7_1CILi128EEESA_NS9_ILi112EEEEEENS8_IJiNS9_ILi1EEENS8_IJiiEEEEEESF_SF_NS4_12CausalFusionEJNS2_6OptionILNS2_3TagE0ENS9_ILb1EEEEENSH_ILSI_2ESJ_EEEEENS4_15FmhaFwdEpilogueIS6_fNS8_IJNS9_ILi64EEESB_SA_EEEEENS2_23PersistentTileSchedulerEJSK_SL_EEEEEvNT_6ParamsE,"",@"SHT_CUDA_INFO"
	.sectionflags	@""
	.align	4


	//----- nvinfo : EIATTR_CUDA_API_VERSION
	.align		4
        /*0000*/ 	.byte	0x04, 0x37
        /*0002*/ 	.short	(.L_24 - .L_23)
.L_23:
        /*0004*/ 	.word	0x00000082


	//----- nvinfo : EIATTR_KPARAM_INFO
	.align		4
.L_24:
        /*0008*/ 	.byte	0x04, 0x17
        /*000a*/ 	.short	(.L_26 - .L_25)
.L_25:
        /*000c*/ 	.word	0x00000000
        /*0010*/ 	.short	0x0000
        /*0012*/ 	.short	0x0070
        /*0014*/ 	.byte	0x00, 0xf0, 0x01, 0x20


	//----- nvinfo : EIATTR_SPARSE_MMA_MASK
	.align		4
.L_26:
        /*0018*/ 	.byte	0x03, 0x50
        /*001a*/ 	.short	0x0000


	//----- nvinfo : EIATTR_MAXREG_COUNT
	.align		4
        /*001c*/ 	.byte	0x03, 0x1b
        /*001e*/ 	.short	0x00a8


	//----- nvinfo : EIATTR_NUM_BARRIERS
	.align		4
        /*0020*/ 	.byte	0x02, 0x4c
        /*0022*/ 	.byte	0x02
	.zero		1


	//----- nvinfo : EIATTR_EXTERNS
	.align		4
        /*0024*/ 	.byte	0x04, 0x0f
        /*0026*/ 	.short	(.L_28 - .L_27)


	//   ....[0]....
	.align		4
.L_27:
        /*0028*/ 	.word	index@(__assertfail)


	//----- nvinfo : EIATTR_MERCURY_ISA_VERSION
	.align		4
.L_28:
        /*002c*/ 	.byte	0x03, 0x5f
        /*002e*/ 	.short	0x0101


	//----- nvinfo : EIATTR_INT_WARP_WIDE_INSTR_OFFSETS
	.align		4
        /*0030*/ 	.byte	0x04, 0x31
        /*0032*/ 	.short	(.L_30 - .L_29)


	//   ....[0]....
.L_29:
        /*0034*/ 	.word	0x00000760


	//   ....[1]....
        /*0038*/ 	.word	0x00000770


	//   ....[2]....
        /*003c*/ 	.word	0x00000780


	//   ....[3]....
        /*0040*/ 	.word	0x00000790


	//   ....[4]....
        /*0044*/ 	.word	0x00000800


	//   ....[5]....
        /*0048*/ 	.word	0x000009e0


	//   ....[6]....
        /*004c*/ 	.word	0x00000a90


	//----- nvinfo : EIATTR_COOP_GROUP_MASK_REGIDS
	.align		4
.L_30:
        /*0050*/ 	.byte	0x04, 0x29
        /*0052*/ 	.short	(.L_32 - .L_31)


	//   ....[0]....
.L_31:
        /*0054*/ 	.word	0xffffffff


	//   ....[1]....
        /*0058*/ 	.word	0xffffffff


	//   ....[2]....
        /*005c*/ 	.word	0xffffffff


	//   ....[3]....
        /*0060*/ 	.word	0xffffffff


	//   ....[4]....
        /*0064*/ 	.word	0xffffffff


	//   ....[5]....
        /*0068*/ 	.word	0xffffffff


	//   ....[6]....
        /*006c*/ 	.word	0xffffffff


	//   ....[7]....
        /*0070*/ 	.word	0xffffffff


	//   ....[8]....
        /*0074*/ 	.word	0xffffffff


	//   ....[9]....
        /*0078*/ 	.word	0xffffffff


	//   ....[10]....
        /*007c*/ 	.word	0xffffffff


	//   ....[11]....
        /*0080*/ 	.word	0xffffffff


	//   ....[12]....
        /*0084*/ 	.word	0xffffffff


	//   ....[13]....
        /*0088*/ 	.word	0xffffffff


	//   ....[14]....
        /*008c*/ 	.word	0xffffffff


	//   ....[15]....
        /*0090*/ 	.word	0xffffffff


	//   ....[16]....
        /*0094*/ 	.word	0xffffffff


	//   ....[17]....
        /*0098*/ 	.word	0xffffffff


	//   ....[18]....
        /*009c*/ 	.word	0xffffffff


	//   ....[19]....
        /*00a0*/ 	.word	0xffffffff


	//   ....[20]....
        /*00a4*/ 	.word	0xffffffff


	//   ....[21]....
        /*00a8*/ 	.word	0xffffffff


	//----- nvinfo : EIATTR_COOP_GROUP_INSTR_OFFSETS
	.align		4
.L_32:
        /*00ac*/ 	.byte	0x04, 0x28
        /*00ae*/ 	.short	(.L_34 - .L_33)


	//   ....[0]....
.L_33:
        /*00b0*/ 	.word	0x00000070


	//   ....[1]....
        /*00b4*/ 	.word	0x000000a0


	//   ....[2]....
        /*00b8*/ 	.word	0x000001d0


	//   ....[3]....
        /*00bc*/ 	.word	0x000003e0


	//   ....[4]....
        /*00c0*/ 	.word	0x000005a0


	//   ....[5]....
        /*00c4*/ 	.word	0x00000700


	//   ....[6]....
        /*00c8*/ 	.word	0x00002240


	//   ....[7]....
        /*00cc*/ 	.word	0x000022a0


	//   ....[8]....
        /*00d0*/ 	.word	0x00002b00


	//   ....[9]....
        /*00d4*/ 	.word	0x00002c10


	//   ....[10]....
        /*00d8*/ 	.word	0x00005b80


	//   ....[11]....
        /*00dc*/ 	.word	0x00005bb0


	//   ....[12]....
        /*00e0*/ 	.word	0x000064f0


	//   ....[13]....
        /*00e4*/ 	.word	0x00006620


	//   ....[14]....
        /*00e8*/ 	.word	0x00009f20


	//   ....[15]....
        /*00ec*/ 	.word	0x0000a020


	//   ....[16]....
        /*00f0*/ 	.word	0x0000ac50


	//   ....[17]....
        /*00f4*/ 	.word	0x0000ad80


	//   ....[18]....
        /*00f8*/ 	.word	0x0000dc70


	//   ....[19]....
        /*00fc*/ 	.word	0x0000dcb0


	//   ....[20]....
        /*0100*/ 	.word	0x0000dcf0


	//   ....[21]....
        /*0104*/ 	.word	0x0000dd10


	//----- nvinfo : EIATTR_REG_RECONFIG
	.align		4
.L_34:
        /*0108*/ 	.byte	0x01, 0x54
	.zero		2


	//----- nvinfo : EIATTR_SYSCALL_OFFSETS
	.align		4
        /*010c*/ 	.byte	0x04, 0x46
        /*010e*/ 	.short	(.L_36 - .L_35)


	//   ....[0]....
.L_35:
        /*0110*/ 	.word	0x0000e8c0


	//   ....[1]....
        /*0114*/ 	.word	0x0000ea20


	//----- nvinfo : EIATTR_MBARRIER_INSTR_OFFSETS
	.align		4
.L_36:
        /*0118*/ 	.byte	0x04, 0x39
        /*011a*/ 	.short	(.L_38 - .L_37)


	//   ....[0]....
.L_37:
        /*011c*/ 	.word	0x00000390
        /*0120*/ 	.word	0x000000ff
        /*0124*/ 	.word	0x0002c250
        /*0128*/ 	.short	0x0100
        /*012a*/ 	.byte	0x08
	.zero		1


	//   ....[1]....
        /*012c*/ 	.word	0x000003a0
        /*0130*/ 	.word	0x000000ff
        /*0134*/ 	.word	0x0002c260
        /*0138*/ 	.short	0x0100
        /*013a*/ 	.byte	0x08
	.zero		1


	//   ....[2]....
        /*013c*/ 	.word	0x000003b0
        /*0140*/ 	.word	0x000000ff
        /*0144*/ 	.word	0x0002c258
        /*0148*/ 	.short	0x0100
        /*014a*/ 	.byte	0x08
	.zero		1


	//   ....[3]....
        /*014c*/ 	.word	0x000003c0
        /*0150*/ 	.word	0x000000ff
        /*0154*/ 	.word	0x0002c268
        /*0158*/ 	.short	0x0100
        /*015a*/ 	.byte	0x08
	.zero		1


	//   ....[4]....
        /*015c*/ 	.word	0x000004f0
        /*0160*/ 	.word	0x000000ff
        /*0164*/ 	.word	0x0002c200
        /*0168*/ 	.short	0x0100
        /*016a*/ 	.byte	0x08
	.zero		1


	//   ....[5]....
        /*016c*/ 	.word	0x00000500
        /*0170*/ 	.word	0x000000ff
        /*0174*/ 	.word	0x0002c228
        /*0178*/ 	.short	0x0100
        /*017a*/ 	.byte	0x08
	.zero		1


	//   ....[6]....
        /*017c*/ 	.word	0x00000510
        /*0180*/ 	.word	0x000000ff
        /*0184*/ 	.word	0x0002c208
        /*0188*/ 	.short	0x0100
        /*018a*/ 	.byte	0x08
	.zero		1


	//   ....[7]....
        /*018c*/ 	.word	0x00000520
        /*0190*/ 	.word	0x000000ff
        /*0194*/ 	.word	0x0002c230
        /*0198*/ 	.short	0x0100
        /*019a*/ 	.byte	0x08
	.zero		1


	//   ....[8]....
        /*019c*/ 	.word	0x00000530
        /*01a0*/ 	.word	0x000000ff
        /*01a4*/ 	.word	0x0002c210
        /*01a8*/ 	.short	0x0100
        /*01aa*/ 	.byte	0x08
	.zero		1


	//   ....[9]....
        /*01ac*/ 	.word	0x00000540
        /*01b0*/ 	.word	0x000000ff
        /*01b4*/ 	.word	0x0002c238
        /*01b8*/ 	.short	0x0100
        /*01ba*/ 	.byte	0x08
	.zero		1


	//   ....[10]....
        /*01bc*/ 	.word	0x00000550
        /*01c0*/ 	.word	0x000000ff
        /*01c4*/ 	.word	0x0002c218
        /*01c8*/ 	.short	0x0100
        /*01ca*/ 	.byte	0x08
	.zero		1


	//   ....[11]....
        /*01cc*/ 	.word	0x00000560
        /*01d0*/ 	.word	0x000000ff
        /*01d4*/ 	.word	0x0002c240
        /*01d8*/ 	.short	0x0100
        /*01da*/ 	.byte	0x08
	.zero		1


	//   ....[12]....
        /*01dc*/ 	.word	0x00000570
        /*01e0*/ 	.word	0x000000ff
        /*01e4*/ 	.word	0x0002c220
        /*01e8*/ 	.short	0x0100
        /*01ea*/ 	.byte	0x08
	.zero		1


	//   ....[13]....
        /*01ec*/ 	.word	0x00000580
        /*01f0*/ 	.word	0x000000ff
        /*01f4*/ 	.word	0x0002c248
        /*01f8*/ 	.short	0x0100
        /*01fa*/ 	.byte	0x08
	.zero		1


	//   ....[14]....
        /*01fc*/ 	.word	0x000006b0
        /*0200*/ 	.word	0x000000ff
        /*0204*/ 	.word	0x0002c270
        /*0208*/ 	.short	0x0100
        /*020a*/ 	.byte	0x08
	.zero		1


	//   ....[15]....
        /*020c*/ 	.word	0x000006c0
        /*0210*/ 	.word	0x000000ff
        /*0214*/ 	.word	0x0002c280
        /*0218*/ 	.short	0x0100
        /*021a*/ 	.byte	0x08
	.zero		1


	//   ....[16]....
        /*021c*/ 	.word	0x000006d0
        /*0220*/ 	.word	0x000000ff
        /*0224*/ 	.word	0x0002c278
        /*0228*/ 	.short	0x0100
        /*022a*/ 	.byte	0x08
	.zero		1


	//   ....[17]....
        /*022c*/ 	.word	0x000006e0
        /*0230*/ 	.word	0x000000ff
        /*0234*/ 	.word	0x0002c288
        /*0238*/ 	.short	0x0100
        /*023a*/ 	.byte	0x08
	.zero		1


	//   ....[18]....
        /*023c*/ 	.word	0x00000820
        /*0240*/ 	.word	0x000000ff
        /*0244*/ 	.word	0x0002c290
        /*0248*/ 	.short	0x0100
        /*024a*/ 	.byte	0x06
	.zero		1


	//   ....[19]....
        /*024c*/ 	.word	0x00000830
        /*0250*/ 	.word	0x000000ff
        /*0254*/ 	.word	0x0002c298
        /*0258*/ 	.short	0x0100
        /*025a*/ 	.byte	0x06
	.zero		1


	//   ....[20]....
        /*025c*/ 	.word	0x00000840
        /*0260*/ 	.word	0x000000ff
        /*0264*/ 	.word	0x0002c2a0
        /*0268*/ 	.short	0x0100
        /*026a*/ 	.byte	0x06
	.zero		1


	//   ....[21]....
        /*026c*/ 	.word	0x00000850
        /*0270*/ 	.word	0x000000ff
        /*0274*/ 	.word	0x0002c2a8
        /*0278*/ 	.short	0x0100
        /*027a*/ 	.byte	0x06
	.zero		1


	//   ....[22]....
        /*027c*/ 	.word	0x00000950
        /*0280*/ 	.word	0x000000ff
        /*0284*/ 	.word	0x0002c2c0
        /*0288*/ 	.short	0x0100
        /*028a*/ 	.byte	0x08
	.zero		1


	//   ....[23]....
        /*028c*/ 	.word	0x00000960
        /*0290*/ 	.word	0x000000ff
        /*0294*/ 	.word	0x0002c2e0
        /*0298*/ 	.short	0x0100
        /*029a*/ 	.byte	0x08
	.zero		1


	//   ....[24]....
        /*029c*/ 	.word	0x00000970
        /*02a0*/ 	.word	0x000000ff
        /*02a4*/ 	.word	0x0002c2c8
        /*02a8*/ 	.short	0x0100
        /*02aa*/ 	.byte	0x08
	.zero		1


	//   ....[25]....
        /*02ac*/ 	.word	0x00000980
        /*02b0*/ 	.word	0x000000ff
        /*02b4*/ 	.word	0x0002c2e8
        /*02b8*/ 	.short	0x0100
        /*02ba*/ 	.byte	0x08
	.zero		1


	//   ....[26]....
        /*02bc*/ 	.word	0x00000990
        /*02c0*/ 	.word	0x000000ff
        /*02c4*/ 	.word	0x0002c2d0
        /*02c8*/ 	.short	0x0100
        /*02ca*/ 	.byte	0x08
	.zero		1


	//   ....[27]....
        /*02cc*/ 	.word	0x000009a0
        /*02d0*/ 	.word	0x000000ff
        /*02d4*/ 	.word	0x0002c2f0
        /*02d8*/ 	.short	0x0100
        /*02da*/ 	.byte	0x08
	.zero		1


	//   ....[28]....
        /*02dc*/ 	.word	0x000009b0
        /*02e0*/ 	.word	0x000000ff
        /*02e4*/ 	.word	0x0002c2d8
        /*02e8*/ 	.short	0x0100
        /*02ea*/ 	.byte	0x08
	.zero		1


	//   ....[29]....
        /*02ec*/ 	.word	0x000009c0
        /*02f0*/ 	.word	0x000000ff
        /*02f4*/ 	.word	0x0002c2f8
        /*02f8*/ 	.short	0x0100
        /*02fa*/ 	.byte	0x08
	.zero		1


	//   ....[30]....
        /*02fc*/ 	.word	0x00000ac0
        /*0300*/ 	.word	0x000000ff
        /*0304*/ 	.word	0x0002c2b0
        /*0308*/ 	.short	0x0100
        /*030a*/ 	.byte	0x06
	.zero		1


	//   ....[31]....
        /*030c*/ 	.word	0x000013b0
        /*0310*/ 	.word	0x000000ff
        /*0314*/ 	.word	0x0002c250
        /*0318*/ 	.short	0x010a
        /*031a*/ 	.byte	0x04
	.zero		1


	//   ....[32]....
        /*031c*/ 	.word	0x00001460
        /*0320*/ 	.word	0x000000ff
        /*0324*/ 	.word	0x0002c200
        /*0328*/ 	.short	0x010a
        /*032a*/ 	.byte	0x2f
	.zero		1


	//   ....[33]....
        /*032c*/ 	.word	0x00001480
        /*0330*/ 	.word	0x000000ff
        /*0334*/ 	.word	0xfffffff8
        /*0338*/ 	.short	0x010a
        /*033a*/ 	.byte	0x22
	.zero		1


	//   ....[34]....
        /*033c*/ 	.word	0x00003d90
        /*0340*/ 	.word	0x00000004
        /*0344*/ 	.word	0x00000000
        /*0348*/ 	.short	0x0101
        /*034a*/ 	.byte	0x35
	.zero		1


	//   ....[35]....
        /*034c*/ 	.word	0x00004020
        /*0350*/ 	.word	0x000000ff
        /*0354*/ 	.word	0x0002c200
        /*0358*/ 	.short	0x010a
        /*035a*/ 	.byte	0x06
	.zero		1


	//   ....[36]....
        /*035c*/ 	.word	0x00005540
        /*0360*/ 	.word	0x000000ff
        /*0364*/ 	.word	0x00000000
        /*0368*/ 	.short	0x0101
        /*036a*/ 	.byte	0x2f
	.zero		1


	//   ....[37]....
        /*036c*/ 	.word	0x00005670
        /*0370*/ 	.word	0x000000ff
        /*0374*/ 	.word	0x0002c200
        /*0378*/ 	.short	0x010a
        /*037a*/ 	.byte	0x06
	.zero		1


	//   ....[38]....
        /*037c*/ 	.word	0x00007760
        /*0380*/ 	.word	0x000000ff
        /*0384*/ 	.word	0x0002c200
        /*0388*/ 	.short	0x010a
        /*038a*/ 	.byte	0x06
	.zero		1


	//   ....[39]....
        /*038c*/ 	.word	0x00007ca0
        /*0390*/ 	.word	0x000000ff
        /*0394*/ 	.word	0x0002c200
        /*0398*/ 	.short	0x010a
        /*039a*/ 	.byte	0x06
	.zero		1


	//   ....[40]....
        /*039c*/ 	.word	0x000091b0
        /*03a0*/ 	.word	0x000000ff
        /*03a4*/ 	.word	0x00000000
        /*03a8*/ 	.short	0x0101
        /*03aa*/ 	.byte	0x06
	.zero		1


	//   ....[41]....
        /*03ac*/ 	.word	0x00009260
        /*03b0*/ 	.word	0x000000ff
        /*03b4*/ 	.word	0x00000000
        /*03b8*/ 	.short	0x0101
        /*03ba*/ 	.byte	0x06
	.zero		1


	//   ....[42]....
        /*03bc*/ 	.word	0x00009400
        /*03c0*/ 	.word	0x000000ff
        /*03c4*/ 	.word	0x0002c200
        /*03c8*/ 	.short	0x010a
        /*03ca*/ 	.byte	0x06
	.zero		1


	//   ....[43]....
        /*03cc*/ 	.word	0x0000bee0
        /*03d0*/ 	.word	0x000000ff
        /*03d4*/ 	.word	0x0002c200
        /*03d8*/ 	.short	0x010a
        /*03da*/ 	.byte	0x06
	.zero		1


	//   ....[44]....
        /*03dc*/ 	.word	0x0000c450
        /*03e0*/ 	.word	0x000000ff
        /*03e4*/ 	.word	0x0002c200
        /*03e8*/ 	.short	0x010a
        /*03ea*/ 	.byte	0x06
	.zero		1


	//   ....[45]....
        /*03ec*/ 	.word	0x0000d960
        /*03f0*/ 	.word	0x000000ff
        /*03f4*/ 	.word	0x00000000
        /*03f8*/ 	.short	0x0101
        /*03fa*/ 	.byte	0x06
	.zero		1


	//   ....[46]....
        /*03fc*/ 	.word	0x0000da10
        /*0400*/ 	.word	0x000000ff
        /*0404*/ 	.word	0x00000000
        /*0408*/ 	.short	0x0101
        /*040a*/ 	.byte	0x06
	.zero		1


	//   ....[47]....
        /*040c*/ 	.word	0x0000dbc0
        /*0410*/ 	.word	0x000000ff
        /*0414*/ 	.word	0x00000000
        /*0418*/ 	.short	0x0101
        /*041a*/ 	.byte	0x04
	.zero		1


	//   ....[48]....
        /*041c*/ 	.word	0x0000dc40
        /*0420*/ 	.word	0x000000ff
        /*0424*/ 	.word	0x00000000
        /*0428*/ 	.short	0x0101
        /*042a*/ 	.byte	0x23
	.zero		1


	//   ....[49]....
        /*042c*/ 	.word	0x0000e280
        /*0430*/ 	.word	0x000000ff
        /*0434*/ 	.word	0x00000008
        /*0438*/ 	.short	0x010a
        /*043a*/ 	.byte	0x22
	.zero		1


	//   ....[50]....
        /*043c*/ 	.word	0x0000fc40
        /*0440*/ 	.word	0x00000000
        /*0444*/ 	.word	0x0002c290
        /*0448*/ 	.short	0x0101
        /*044a*/ 	.byte	0x25
	.zero		1


	//   ....[51]....
        /*044c*/ 	.word	0x00010000
        /*0450*/ 	.word	0x00000007
        /*0454*/ 	.word	0x0002c260
        /*0458*/ 	.short	0x010a
        /*045a*/ 	.byte	0x3f
	.zero		1


	//   ....[52]....
        /*045c*/ 	.word	0x00010470
        /*0460*/ 	.word	0x00000007
        /*0464*/ 	.word	0x0002c2b0
        /*0468*/ 	.short	0x0101
        /*046a*/ 	.byte	0x3f
	.zero		1


	//   ....[53]....
        /*046c*/ 	.word	0x00010480
        /*0470*/ 	.word	0x00000007
        /*0474*/ 	.word	0x0002c2b0
        /*0478*/ 	.short	0x010a
        /*047a*/ 	.byte	0x3f
	.zero		1


	//   ....[54]....
        /*047c*/ 	.word	0x00010520
        /*0480*/ 	.word	0x00000004
        /*0484*/ 	.word	0x0002c260
        /*0488*/ 	.short	0x010a
        /*048a*/ 	.byte	0x3f
	.zero		1


	//   ....[55]....
        /*048c*/ 	.word	0x00010d30
        /*0490*/ 	.word	0x00000008
        /*0494*/ 	.word	0x0002c228
        /*0498*/ 	.short	0x010a
        /*049a*/ 	.byte	0x3f
	.zero		1


	//   ....[56]....
        /*049c*/ 	.word	0x00011180
        /*04a0*/ 	.word	0x00000005
        /*04a4*/ 	.word	0x0002c2b0
        /*04a8*/ 	.short	0x0101
        /*04aa*/ 	.byte	0x3f
	.zero		1


	//   ....[57]....
        /*04ac*/ 	.word	0x00011190
        /*04b0*/ 	.word	0x00000005
        /*04b4*/ 	.word	0x0002c2b0
        /*04b8*/ 	.short	0x010a
        /*04ba*/ 	.byte	0x3f
	.zero		1


	//   ....[58]....
        /*04bc*/ 	.word	0x00011240
        /*04c0*/ 	.word	0x00000007
        /*04c4*/ 	.word	0x0002c228
        /*04c8*/ 	.short	0x010a
        /*04ca*/ 	.byte	0x3f
	.zero		1


	//   ....[59]....
        /*04cc*/ 	.word	0x000116e0
        /*04d0*/ 	.word	0x00000007
        /*04d4*/ 	.word	0x0002c228
        /*04d8*/ 	.short	0x010a
        /*04da*/ 	.byte	0x3f
	.zero		1


	//   ....[60]....
        /*04dc*/ 	.word	0x00011b50
        /*04e0*/ 	.word	0x00000007
        /*04e4*/ 	.word	0x0002c228
        /*04e8*/ 	.short	0x010a
        /*04ea*/ 	.byte	0x3f
	.zero		1


	//   ....[61]....
        /*04ec*/ 	.word	0x00012010
        /*04f0*/ 	.word	0x00000003
        /*04f4*/ 	.word	0x0002c250
        /*04f8*/ 	.short	0x010a
        /*04fa*/ 	.byte	0x3f
	.zero		1


	//   ....[62]....
        /*04fc*/ 	.word	0x00012070
        /*0500*/ 	.word	0x00000005
        /*0504*/ 	.word	0x0002c200
        /*0508*/ 	.short	0x010a
        /*050a*/ 	.byte	0x3f
	.zero		1


	//   ....[63]....
        /*050c*/ 	.word	0x000120d0
        /*0510*/ 	.word	0x00000000
        /*0514*/ 	.word	0xfffffff8
        /*0518*/ 	.short	0x010a
        /*051a*/ 	.byte	0x3f
	.zero		1


	//   ....[64]....
        /*051c*/ 	.word	0x00012130
        /*0520*/ 	.word	0x00000009
        /*0524*/ 	.word	0x0002c200
        /*0528*/ 	.short	0x010a
        /*052a*/ 	.byte	0x3f
	.zero		1


	//   ....[65]....
        /*052c*/ 	.word	0x00012190
        /*0530*/ 	.word	0x00000006
        /*0534*/ 	.word	0x0002c200
        /*0538*/ 	.short	0x010a
        /*053a*/ 	.byte	0x3f
	.zero		1


	//   ....[66]....
        /*053c*/ 	.word	0x000121f0
        /*0540*/ 	.word	0x00000008
        /*0544*/ 	.word	0x0002c200
        /*0548*/ 	.short	0x010a
        /*054a*/ 	.byte	0x3f
	.zero		1


	//   ....[67]....
        /*054c*/ 	.word	0x00012250
        /*0550*/ 	.word	0x00000006
        /*0554*/ 	.word	0x0002c200
        /*0558*/ 	.short	0x010a
        /*055a*/ 	.byte	0x3f
	.zero		1


	//   ....[68]....
        /*055c*/ 	.word	0x000122b0
        /*0560*/ 	.word	0x00000008
        /*0564*/ 	.word	0x0002c200
        /*0568*/ 	.short	0x010a
        /*056a*/ 	.byte	0x3f
	.zero		1


	//   ....[69]....
        /*056c*/ 	.word	0x00012310
        /*0570*/ 	.word	0x00000003
        /*0574*/ 	.word	0x00000008
        /*0578*/ 	.short	0x010a
        /*057a*/ 	.byte	0x3f
	.zero		1


	//   ....[70]....
        /*057c*/ 	.word	0x000123e0
        /*0580*/ 	.word	0x00000007
        /*0584*/ 	.word	0x0002c260
        /*0588*/ 	.short	0x010a
        /*058a*/ 	.byte	0x3f
	.zero		1


	//   ....[71]....
        /*058c*/ 	.word	0x00012430
        /*0590*/ 	.word	0x00000007
        /*0594*/ 	.word	0x0002c2b0
        /*0598*/ 	.short	0x010a
        /*059a*/ 	.byte	0x3f
	.zero		1


	//   ....[72]....
        /*059c*/ 	.word	0x00012480
        /*05a0*/ 	.word	0x00000004
        /*05a4*/ 	.word	0x0002c260
        /*05a8*/ 	.short	0x010a
        /*05aa*/ 	.byte	0x3f
	.zero		1


	//   ....[73]....
        /*05ac*/ 	.word	0x00012550
        /*05b0*/ 	.word	0x00000008
        /*05b4*/ 	.word	0x0002c228
        /*05b8*/ 	.short	0x010a
        /*05ba*/ 	.byte	0x3f
	.zero		1


	//   ....[74]....
        /*05bc*/ 	.word	0x000125a0
        /*05c0*/ 	.word	0x00000005
        /*05c4*/ 	.word	0x0002c2b0
        /*05c8*/ 	.short	0x010a
        /*05ca*/ 	.byte	0x3f
	.zero		1


	//   ....[75]....
        /*05cc*/ 	.word	0x000125f0
        /*05d0*/ 	.word	0x00000007
        /*05d4*/ 	.word	0x0002c228
        /*05d8*/ 	.short	0x010a
        /*05da*/ 	.byte	0x3f
	.zero		1


	//   ....[76]....
        /*05dc*/ 	.word	0x00012640
        /*05e0*/ 	.word	0x00000007
        /*05e4*/ 	.word	0x0002c228
        /*05e8*/ 	.short	0x010a
        /*05ea*/ 	.byte	0x3f
	.zero		1


	//   ....[77]....
        /*05ec*/ 	.word	0x00012690
        /*05f0*/ 	.word	0x00000007
        /*05f4*/ 	.word	0x0002c228
        /*05f8*/ 	.short	0x010a
        /*05fa*/ 	.byte	0x3f
	.zero		1


	//----- nvinfo : EIATTR_NUM_MBARRIERS
	.align		4
.L_38:
        /*05fc*/ 	.byte	0x03, 0x38
        /*05fe*/ 	.short	0x001f


	//----- nvinfo : EIATTR_EXIT_INSTR_OFFSETS
	.align		4
        /*0600*/ 	.byte	0x04, 0x1c
        /*0602*/ 	.short	(.L_40 - .L_39)


	//   ....[0]....
.L_39:
        /*0604*/ 	.word	0x00000b20


	//   ....[1]....
        /*0608*/ 	.word	0x00000b90


	//   ....[2]....
        /*060c*/ 	.word	0x0000fc70


	//   ....[3]....
        /*0610*/ 	.word	0x0000fcd0


	//   ....[4]....
        /*0614*/ 	.word	0x0000fd00


	//   ....[5]....
        /*0618*/ 	.word	0x00010980


	//   ....[6]....
        /*061c*/ 	.word	0x000109b0


	//   ....[7]....
        /*0620*/ 	.word	0x00011ff0


	//----- nvinfo : EIATTR_MAX_THREADS
	.align		4
.L_40:
        /*0624*/ 	.byte	0x04, 0x05
        /*0626*/ 	.short	(.L_42 - .L_41)
.L_41:
        /*0628*/ 	.word	0x00000180
        /*062c*/ 	.word	0x00000001
        /*0630*/ 	.word	0x00000001


	//----- nvinfo : EIATTR_CRS_STACK_SIZE
	.align		4
.L_42:
        /*0634*/ 	.byte	0x04, 0x1e
        /*0636*/ 	.short	(.L_44 - .L_43)
.L_43:
        /*0638*/ 	.word	0x00000000


	//----- nvinfo : EIATTR_CBANK_PARAM_SIZE
	.align		4
.L_44:
        /*063c*/ 	.byte	0x03, 0x19
        /*063e*/ 	.short	0x0870


	//----- nvinfo : EIATTR_PARAM_CBANK
	.align		4
        /*0640*/ 	.byte	0x04, 0x0a
        /*0642*/ 	.short	(.L_46 - .L_45)
	.align		4
.L_45:
        /*0644*/ 	.word	index@(.nv.constant0._ZN7cutlass13device_kernelINS_4fmha6kernel28FmhaKernelTmaWarpSpecializedINS1_10collective30FmhaMainloopTmaWarpSpecializedINS_10bfloat16_tEffN4cute5tupleIJNS7_1CILi128EEESA_NS9_ILi112EEEEEENS8_IJiNS9_ILi1EEENS8_IJiiEEEEEESF_SF_NS4_12CausalFusionEJNS2_6OptionILNS2_3TagE0ENS9_ILb1EEEEENSH_ILSI_2ESJ_EEEEENS4_15FmhaFwdEpilogueIS6_fNS8_IJNS9_ILi64EEESB_SA_EEEEENS2_23PersistentTileSchedulerEJSK_SL_EEEEEvNT_6ParamsE)
        /*0648*/ 	.short	0x0210
        /*064a*/ 	.short	0x0870


	//----- nvinfo : EIATTR_SW_WAR
	.align		4
.L_46:
        /*064c*/ 	.byte	0x04, 0x36
        /*064e*/ 	.short	(.L_48 - .L_47)
.L_47:
        /*0650*/ 	.word	0x00000008
.L_48:


//--------------------- .nv.callgraph             --------------------------
	.section	.nv.callgraph,"",@"SHT_CUDA_CALLGRAPH"
	.align	4
	.sectionentsize	8
	.align		4
        /*0000*/ 	.word	0x00000000
	.align		4
        /*0004*/ 	.word	0xffffffff
	.align		4
        /*0008*/ 	.word	index@(_ZN7cutlass13device_kernelINS_4fmha6kernel28FmhaKernelTmaWarpSpecializedINS1_10collective30FmhaMainloopTmaWarpSpecializedINS_10bfloat16_tEffN4cute5tupleIJNS7_1CILi128EEESA_NS9_ILi112EEEEEENS8_IJiNS9_ILi1EEENS8_IJiiEEEEEESF_SF_NS4_12CausalFusionEJNS2_6OptionILNS2_3TagE0ENS9_ILb1EEEEENSH_ILSI_2ESJ_EEEEENS4_15FmhaFwdEpilogueIS6_fNS8_IJNS9_ILi64EEESB_SA_EEEEENS2_23PersistentTileSchedulerEJSK_SL_EEEEEvNT_6ParamsE)
	.align		4
        /*000c*/ 	.word	index@(__assertfail)
	.align		4
        /*0010*/ 	.word	0x00000000
	.align		4
        /*0014*/ 	.word	0xfffffffe
	.align		4
        /*0018*/ 	.word	0x00000000
	.align		4
        /*001c*/ 	.word	0xfffffffd
	.align		4
        /*0020*/ 	.word	0x00000000
	.align		4
        /*0024*/ 	.word	0xfffffffc


//--------------------- .nv.constant4             --------------------------
	.section	.nv.constant4,"a",@progbits
	.align	8
	.align		8
.nv.constant4:
        /*0000*/ 	.dword	__assertfail
	.align		8
        /*0008*/ 	.dword	__unnamed_1
	.align		8
        /*0010*/ 	.dword	__unnamed_2
	.align		8
        /*0018*/ 	.dword	_ZN39_INTERNAL_54c44c16_4_k_cu_0c17125f_33564cuda3std3__45__cpo5beginE
	.align		8
        /*0020*/ 	.dword	_ZN39_INTERNAL_54c44c16_4_k_cu_0c17125f_33564cuda3std3__45__cpo3endE
	.align		8
        /*0028*/ 	.dword	_ZN39_INTERNAL_54c44c16_4_k_cu_0c17125f_33564cuda3std3__45__cpo6cbeginE
	.align		8
        /*0030*/ 	.dword	_ZN39_INTERNAL_54c44c16_4_k_cu_0c17125f_33564cuda3std3__45__cpo4cendE
	.align		8
        /*0038*/ 	.dword	_ZN39_INTERNAL_54c44c16_4_k_cu_0c17125f_33564cuda3std3__441_GLOBAL__N__54c44c16_4_k_cu_0c17125f_33566ignoreE
	.align		8
        /*0040*/ 	.dword	_ZN39_INTERNAL_54c44c16_4_k_cu_0c17125f_33564cuda3std3__419piecewise_constructE
	.align		8
        /*0048*/ 	.dword	_ZN39_INTERNAL_54c44c16_4_k_cu_0c17125f_33564cuda3std3__48in_placeE
	.align		8
        /*0050*/ 	.dword	_ZN39_INTERNAL_54c44c16_4_k_cu_0c17125f_33564cuda3std6ranges3__45__cpo4swapE
	.align		8
        /*0058*/ 	.dword	_ZN39_INTERNAL_54c44c16_4_k_cu_0c17125f_33564cuda3std6ranges3__45__cpo9iter_moveE
	.align		8
        /*0060*/ 	.dword	_ZN39_INTERNAL_54c44c16_4_k_cu_0c17125f_33564cute7productE
	.align		8
        /*0068*/ 	.dword	_ZN39_INTERNAL_54c44c16_4_k_cu_0c17125f_33564cute1_E
	.align		8
        /*0070*/ 	.dword	$str$24
	.align		8
        /*0078*/ 	.dword	$str$25


//--------------------- .text._ZN7cutlass13device_kernelINS_4fmha6kernel28FmhaKernelTmaWarpSpecializedINS1_10collective30FmhaMainloopTmaWarpSpecializedINS_10bfloat16_tEffN4cute5tupleIJNS7_1CILi128EEESA_NS9_ILi112EEEEEENS8_IJiNS9_ILi1EEENS8_IJiiEEEEEESF_SF_NS4_12CausalFusionEJNS2_6OptionILNS2_3TagE0ENS9_ILb1EEEEENSH_ILSI_2ESJ_EEEEENS4_15FmhaFwdEpilogueIS6_fNS8_IJNS9_ILi64EEESB_SA_EEEEENS2_23PersistentTileSchedulerEJSK_SL_EEEEEvNT_6ParamsE --------------------------
	.section	.text._ZN7cutlass13device_kernelINS_4fmha6kernel28FmhaKernelTmaWarpSpecializedINS1_10collective30FmhaMainloopTmaWarpSpecializedINS_10bfloat16_tEffN4cute5tupleIJNS7_1CILi128EEESA_NS9_ILi112EEEEEENS8_IJiNS9_ILi1EEENS8_IJiiEEEEEESF_SF_NS4_12CausalFusionEJNS2_6OptionILNS2_3TagE0ENS9_ILb1EEEEENSH_ILSI_2ESJ_EEEEENS4_15FmhaFwdEpilogueIS6_fNS8_IJNS9_ILi64EEESB_SA_EEEEENS2_23PersistentTileSchedulerEJSK_SL_EEEEEvNT_6ParamsE,"ax",@progbits
	.align	128
.text._ZN7cutlass13device_kernelINS_4fmha6kernel28FmhaKernelTmaWarpSpecializedINS1_10collective30FmhaMainloopTmaWarpSpecializedINS_10bfloat16_tEffN4cute5tupleIJNS7_1CILi128EEESA_NS9_ILi112EEEEEENS8_IJiNS9_ILi1EEENS8_IJiiEEEEEESF_SF_NS4_12CausalFusionEJNS2_6OptionILNS2_3TagE0ENS9_ILb1EEEEENSH_ILSI_2ESJ_EEEEENS4_15FmhaFwdEpilogueIS6_fNS8_IJNS9_ILi64EEESB_SA_EEEEENS2_23PersistentTileSchedulerEJSK_SL_EEEEEvNT_6ParamsE:
        .type           _ZN7cutlass13device_kernelINS_4fmha6kernel28FmhaKernelTmaWarpSpecializedINS1_10collective30FmhaMainloopTmaWarpSpecializedINS_10bfloat16_tEffN4cute5tupleIJNS7_1CILi128EEESA_NS9_ILi112EEEEEENS8_IJiNS9_ILi1EEENS8_IJiiEEEEEESF_SF_NS4_12CausalFusionEJNS2_6OptionILNS2_3TagE0ENS9_ILb1EEEEENSH_ILSI_2ESJ_EEEEENS4_15FmhaFwdEpilogueIS6_fNS8_IJNS9_ILi64EEESB_SA_EEEEENS2_23PersistentTileSchedulerEJSK_SL_EEEEEvNT_6ParamsE,@function
        .size           _ZN7cutlass13device_kernelINS_4fmha6kernel28FmhaKernelTmaWarpSpecializedINS1_10collective30FmhaMainloopTmaWarpSpecializedINS_10bfloat16_tEffN4cute5tupleIJNS7_1CILi128EEESA_NS9_ILi112EEEEEENS8_IJiNS9_ILi1EEENS8_IJiiEEEEEESF_SF_NS4_12CausalFusionEJNS2_6OptionILNS2_3TagE0ENS9_ILb1EEEEENSH_ILSI_2ESJ_EEEEENS4_15FmhaFwdEpilogueIS6_fNS8_IJNS9_ILi64EEESB_SA_EEEEENS2_23PersistentTileSchedulerEJSK_SL_EEEEEvNT_6ParamsE,(.L_x_156 - _ZN7cutlass13device_kernelINS_4fmha6kernel28FmhaKernelTmaWarpSpecializedINS1_10collective30FmhaMainloopTmaWarpSpecializedINS_10bfloat16_tEffN4cute5tupleIJNS7_1CILi128EEESA_NS9_ILi112EEEEEENS8_IJiNS9_ILi1EEENS8_IJiiEEEEEESF_SF_NS4_12CausalFusionEJNS2_6OptionILNS2_3TagE0ENS9_ILb1EEEEENSH_ILSI_2ESJ_EEEEENS4_15FmhaFwdEpilogueIS6_fNS8_IJNS9_ILi64EEESB_SA_EEEEENS2_23PersistentTileSchedulerEJSK_SL_EEEEEvNT_6ParamsE)
        .other          _ZN7cutlass13device_kernelINS_4fmha6kernel28FmhaKernelTmaWarpSpecializedINS1_10collective30FmhaMainloopTmaWarpSpecializedINS_10bfloat16_tEffN4cute5tupleIJNS7_1CILi128EEESA_NS9_ILi112EEEEEENS8_IJiNS9_ILi1EEENS8_IJiiEEEEEESF_SF_NS4_12CausalFusionEJNS2_6OptionILNS2_3TagE0ENS9_ILb1EEEEENSH_ILSI_2ESJ_EEEEENS4_15FmhaFwdEpilogueIS6_fNS8_IJNS9_ILi64EEESB_SA_EEEEENS2_23PersistentTileSchedulerEJSK_SL_EEEEEvNT_6ParamsE,@"STO_CUDA_ENTRY STV_DEFAULT"
_ZN7cutlass13device_kernelINS_4fmha6kernel28FmhaKernelTmaWarpSpecializedINS1_10collective30FmhaMainloopTmaWarpSpecializedINS_10bfloat16_tEffN4cute5tupleIJNS7_1CILi128EEESA_NS9_ILi112EEEEEENS8_IJiNS9_ILi1EEENS8_IJiiEEEEEESF_SF_NS4_12CausalFusionEJNS2_6OptionILNS2_3TagE0ENS9_ILb1EEEEENSH_ILSI_2ESJ_EEEEENS4_15FmhaFwdEpilogueIS6_fNS8_IJNS9_ILi64EEESB_SA_EEEEENS2_23PersistentTileSchedulerEJSK_SL_EEEEEvNT_6ParamsE:
[----:B------:R-:W1:Y:S01]  /*0000*/  LDC R1, c[0x0][0x28] ;  /* 0x00000a00ff017b82 */ /* 0x000e620000000800 */
[----:B------:R-:W2:Y:S07]  /*0010*/  S2R R2, SR_TID.X ;  /* 0x0000000000027919 */ /* 0x000eae0000002100 */
[----:B------:R-:W3:Y:S01]  /*0020*/  S2UR UR6, SR_CTAID.X ;  /* 0x00000000000679c3 */ /* 0x000ee20000002500 */
[----:B------:R-:W-:Y:S01]  /*0030*/  ELECT P1, URZ, PT ;  /* 0x00000000003f782f */ /* 0x000fe20003820000 */
[----:B------:R-:W-:Y:S01]  /*0040*/  BSSY B0, `(.L_x_0) ;  /* 0x0000018000007945 */ /* 0x000fe20003800000 */
[----:B---3--:R-:W-:-:S02]  /*0050*/  MOV R17, UR6 ;  /* 0x0000000600117c02 */ /* 0x008fc40008000f00 */
[----:B--2---:R-:W-:-:S05]  /*0060*/  SHF.R.U32.HI R0, RZ, 0x5, R2 ;  /* 0x00000005ff007819 */ /* 0x004fca0000011602 */
[----:B------:R-:W2:Y:S02]  /*0070*/  SHFL.IDX PT, R3, R0, RZ, 0x1f ;  /* 0x00001fff00037589 */ /* 0x000ea400000e0000 */
[----:B--2---:R-:W-:Y:S02]  /*0080*/  R2UR UR4, R3 ;  /* 0x00000000030472ca */ /* 0x004fe400000e0000 */
[----:B------:R-:W-:-:S06]  /*0090*/  SHF.R.U32.HI R3, RZ, 0x7, R2 ;  /* 0x00000007ff037819 */ /* 0x000fcc0000011602 */
[----:B------:R-:W2:Y:S05]  /*00a0*/  SHFL.IDX PT, R3, R3, RZ, 0x1f ;  /* 0x00001fff03037589 */ /* 0x000eaa00000e0000 */
[----:B------:R-:W-:Y:S02]  /*00b0*/  USHF.R.S32.HI UR5, URZ, 0x1f, UR4 ;  /* 0x0000001f3f057899 */ /* 0x000fe40008011404 */
[----:B------:R-:W-:Y:S02]  /*00c0*/  ISETP.EQ.AND P2, PT, RZ, UR4, P1 ;  /* 0x00000004ff007c0c */ /* 0x000fe40008f42270 */
[----:B------:R-:W-:-:S04]  /*00d0*/  ULEA.HI UR5, UR5, UR4, URZ, 0x2 ;  /* 0x0000000405057291 */ /* 0x000fc8000f8f103f */
[----:B------:R-:W-:-:S04]  /*00e0*/  ULOP3.LUT UR5, UR5, 0xfffffffc, URZ, 0xc0, !UPT ;  /* 0xfffffffc05057892 */ /* 0x000fc8000f8ec03f */
[----:B------:R-:W-:-:S03]  /*00f0*/  UIADD3 UR5, UR4, -UR5, URZ ;  /* 0x8000000504057290 */ /* 0x000fc6000fffe03f */
[----:B-1----:R-:W-:Y:S09]  /*0100*/  @!P2 BRA `(.L_x_1) ;  /* 0x00000000002ca947 */ /* 0x002ff20003800000 */
[----:B------:R-:W-:Y:S02]  /*0110*/  ULDC.64 UR6, c[0x0][0x198] ;  /* 0x0000660000067ab9 */ /* 0x000fe40000000a00 */
[----:B------:R-:W-:Y:S02]  /*0120*/  UIADD3 UR8, UP0, UR6, 0xf0, URZ ;  /* 0x000000f006087890 */ /* 0x000fe4000ff1e03f */
[----:B------:R-:W-:Y:S02]  /*0130*/  UIADD3 UR10, UP1, UR6, 0x1f0, URZ ;  /* 0x000001f0060a7890 */ /* 0x000fe4000ff3e03f */
[----:B------:R-:W-:Y:S02]  /*0140*/  UIADD3 UR6, UP2, UR6, 0x2f0, URZ ;  /* 0x000002f006067890 */ /* 0x000fe4000ff5e03f */
[----:B------:R-:W-:Y:S02]  /*0150*/  UIADD3.X UR9, URZ, UR7, URZ, UP0, !UPT ;  /* 0x000000073f097290 */ /* 0x000fe400087fe43f */
[----:B------:R-:W-:-:S02]  /*0160*/  UIADD3.X UR11, URZ, UR7, URZ, UP1, !UPT ;  /* 0x000000073f0b7290 */ /* 0x000fc40008ffe43f */
[----:B------:R-:W-:-:S05]  /*0170*/  UIADD3.X UR7, URZ, UR7, URZ, UP2, !UPT ;  /* 0x000000073f077290 */ /* 0x000fca00097fe43f */
[----:B------:R1:W-:Y:S02]  /*0180*/  UTMACCTL.PF [UR8] ;  /* 0x00000000080079b9 */ /* 0x0003e40008040000 */
[----:B------:R1:W-:Y:S02]  /*0190*/  UTMACCTL.PF [UR10] ;  /* 0x000000000a0079b9 */ /* 0x0003e40008040000 */
[----:B------:R1:W-:Y:S02]  /*01a0*/  UTMACCTL.PF [UR6] ;  /* 0x00000000060079b9 */ /* 0x0003e40008040000 */
[----:B-1----:R-:W-:Y:S01]  /*01b0*/  NOP ;  /* 0x0000000000007918 */ /* 0x002fe20000000000 */
.L_x_1:
[----:B------:R-:W-:Y:S05]  /*01c0*/  BSYNC B0 ;  /* 0x0000000000007941 */ /* 0x000fea0003800000 */
.L_x_0:
[----:B------:R-:W1:Y:S01]  /*01d0*/  SHFL.IDX PT, R4, R0, RZ, 0x1f ;  /* 0x00001fff00047589 */ /* 0x000e6200000e0000 */
[----:B--2---:R-:W-:Y:S01]  /*01e0*/  R2UR UR46, R3 ;  /* 0x00000000032e72ca */ /* 0x004fe200000e0000 */
[----:B------:R-:W-:Y:S02]  /*01f0*/  UISETP.NE.AND UP0, UPT, UR5, 0x1, UPT ;  /* 0x000000010500788c */ /* 0x000fe4000bf05270 */
[----:B------:R-:W-:-:S10]  /*0200*/  UISETP.NE.AND UP1, UPT, UR5, 0x2, UPT ;  /* 0x000000020500788c */ /* 0x000fd4000bf25270 */
[----:B------:R-:W-:Y:S02]  /*0210*/  UIADD3 UR10, UR46, -0x1, URZ ;  /* 0xffffffff2e0a7890 */ /* 0x000fe4000fffe03f */
[----:B------:R-:W-:Y:S02]  /*0220*/  UISETP.EQ.AND UP2, UPT, UR46, URZ, !UP0 ;  /* 0x0000003f2e00728c */ /* 0x000fe4000c742270 */
[----:B------:R-:W-:Y:S02]  /*0230*/  UISETP.EQ.AND UP3, UPT, UR46, URZ, !UP1 ;  /* 0x0000003f2e00728c */ /* 0x000fe4000cf62270 */
[----:B------:R-:W-:Y:S02]  /*0240*/  UISETP.GE.U32.AND UP4, UPT, UR10, 0x4, UPT ;  /* 0x000000040a00788c */ /* 0x000fe4000bf86070 */
[----:B------:R-:W-:Y:S01]  /*0250*/  USEL UR45, URZ, 0x1, !UP2 ;  /* 0x000000013f2d7887 */ /* 0x000fe2000d000000 */
[----:B-1----:R-:W-:Y:S01]  /*0260*/  ISETP.NE.AND P0, PT, R4, RZ, PT ;  /* 0x000000ff0400720c */ /* 0x002fe20003f05270 */
[----:B------:R-:W-:Y:S01]  /*0270*/  USEL UR44, URZ, 0x1, !UP3 ;  /* 0x000000013f2c7887 */ /* 0x000fe2000d800000 */
[----:B------:R-:W-:Y:S01]  /*0280*/  IMAD.U32 R4, RZ, RZ, UR5 ;  /* 0x00000005ff047e24 */ /* 0x000fe2000f8e00ff */
[----:B------:R-:W-:-:S02]  /*0290*/  USEL UR45, UR45, 0x2, UP4 ;  /* 0x000000022d2d7887 */ /* 0x000fc4000a000000 */
[----:B------:R-:W-:-:S08]  /*02a0*/  USEL UR44, UR44, 0x2, UP4 ;  /* 0x000000022c2c7887 */ /* 0x000fd0000a000000 */
[----:B------:R-:W-:Y:S05]  /*02b0*/  @P0 BRA `(.L_x_2) ;  /* 0x0000000000480947 */ /* 0x000fea0003800000 */
[----:B------:R-:W1:Y:S01]  /*02c0*/  S2UR UR8, SR_CgaCtaId ;  /* 0x00000000000879c3 */ /* 0x000e620000008800 */
[----:B------:R-:W-:Y:S01]  /*02d0*/  UMOV UR4, 0x400 ;  /* 0x0000040000047882 */ /* 0x000fe20000000000 */
[----:B------:R-:W-:Y:S01]  /*02e0*/  UMOV UR5, 0x1 ;  /* 0x0000000100057882 */ /* 0x000fe20000000000 */
[----:B------:R-:W-:Y:S01]  /*02f0*/  UMOV UR6, 0x80 ;  /* 0x0000008000067882 */ /* 0x000fe20000000000 */
[----:B------:R-:W-:Y:S01]  /*0300*/  ELECT P0, URZ, PT ;  /* 0x00000000003f782f */ /* 0x000fe20003800000 */
[----:B------:R-:W-:-:S04]  /*0310*/  UIADD3 UR6, -UR6, 0x100000, URZ ;  /* 0x0010000006067890 */ /* 0x000fc8000fffe13f */
[----:B------:R-:W-:Y:S02]  /*0320*/  USHF.L.U32 UR7, UR6, 0xb, URZ ;  /* 0x0000000b06077899 */ /* 0x000fe4000800063f */
[----:B------:R-:W-:Y:S02]  /*0330*/  USHF.L.U32 UR6, UR6, 0x1, URZ ;  /* 0x0000000106067899 */ /* 0x000fe4000800063f */
[----:B-1----:R-:W-:Y:S02]  /*0340*/  ULEA UR8, UR8, UR4, 0x18 ;  /* 0x0000000408087291 */ /* 0x002fe4000f8ec03f */
[----:B------:R-:W-:-:S04]  /*0350*/  UIADD3 UR4, -UR5, 0x100000, URZ ;  /* 0x0010000005047890 */ /* 0x000fc8000fffe13f */
[----:B------:R-:W-:Y:S02]  /*0360*/  USHF.L.U32 UR5, UR4, 0xb, URZ ;  /* 0x0000000b04057899 */ /* 0x000fe4000800063f */
[----:B------:R-:W-:Y:S01]  /*0370*/  USHF.L.U32 UR4, UR4, 0x1, URZ ;  /* 0x0000000104047899 */ /* 0x000fe2000800063f */
[----:B------:R-:W1:Y:S11]  /*0380*/  FENCE.VIEW.ASYNC.S ;  /* 0x00000000000073c6 */ /* 0x000e760000000000 */
[----:B-1----:R1:W2:Y:S01]  /*0390*/  SYNCS.EXCH.64 URZ, [UR8+0x2c250], UR4 ;  /* 0x02c25004083f75b2 */ /* 0x0022a20008000100 */
[----:B------:R1:W3:Y:S01]  /*03a0*/  SYNCS.EXCH.64 URZ, [UR8+0x2c260], UR6 ;  /* 0x02c26006083f75b2 */ /* 0x0002e20008000100 */
[----:B------:R1:W4:Y:S01]  /*03b0*/  SYNCS.EXCH.64 URZ, [UR8+0x2c258], UR4 ;  /* 0x02c25804083f75b2 */ /* 0x0003220008000100 */
[----:B------:R1:W1:Y:S01]  /*03c0*/  SYNCS.EXCH.64 URZ, [UR8+0x2c268], UR6 ;  /* 0x02c26806083f75b2 */ /* 0x0002620008000100 */
[----:B------:R-:W-:Y:S01]  /*03d0*/  NOP ;  /* 0x0000000000007918 */ /* 0x000fe20000000000 */
.L_x_2:
[----:B------:R-:W5:Y:S01]  /*03e0*/  SHFL.IDX PT, R3, R0, RZ, 0x1f ;  /* 0x00001fff00037589 */ /* 0x000f6200000e0000 */
[----:B------:R-:W-:Y:S01]  /*03f0*/  NOP ;  /* 0x0000000000007918 */ /* 0x000fe20000000000 */
[----:B-----5:R-:W-:-:S13]  /*0400*/  ISETP.NE.AND P0, PT, R3, RZ, PT ;  /* 0x000000ff0300720c */ /* 0x020fda0003f05270 */
[----:B------:R-:W-:Y:S05]  /*0410*/  @P0 BRA `(.L_x_3) ;  /* 0x0000000000600947 */ /* 0x000fea0003800000 */
[----:B-1----:R-:W1:Y:S01]  /*0420*/  S2UR UR5, SR_CgaCtaId ;  /* 0x00000000000579c3 */ /* 0x002e620000008800 */
[----:B------:R-:W-:Y:S01]  /*0430*/  UMOV UR4, 0x400 ;  /* 0x0000040000047882 */ /* 0x000fe20000000000 */
[----:B------:R-:W-:Y:S01]  /*0440*/  UMOV UR6, 0x1 ;  /* 0x0000000100067882 */ /* 0x000fe20000000000 */
[----:B------:R-:W-:Y:S01]  /*0450*/  UMOV UR9, 0x100 ;  /* 0x0000010000097882 */ /* 0x000fe20000000000 */
[----:B------:R-:W-:-:S04]  /*0460*/  UIADD3 UR6, -UR6, 0x100000, URZ ;  /* 0x0010000006067890 */ /* 0x000fc8000fffe13f */
[----:B------:R-:W-:Y:S02]  /*0470*/  USHF.L.U32 UR7, UR6, 0xb, URZ ;  /* 0x0000000b06077899 */ /* 0x000fe4000800063f */
[----:B------:R-:W-:Y:S01]  /*0480*/  USHF.L.U32 UR6, UR6, 0x1, URZ ;  /* 0x0000000106067899 */ /* 0x000fe2000800063f */
[----:B------:R-:W-:Y:S01]  /*0490*/  ELECT P0, URZ, PT ;  /* 0x00000000003f782f */ /* 0x000fe20003800000 */
[----:B-1----:R-:W-:Y:S02]  /*04a0*/  ULEA UR8, UR5, UR4, 0x18 ;  /* 0x0000000405087291 */ /* 0x002fe4000f8ec03f */
[----:B------:R-:W-:-:S04]  /*04b0*/  UIADD3 UR4, -UR9, 0x100000, URZ ;  /* 0x0010000009047890 */ /* 0x000fc8000fffe13f */
[----:B------:R-:W-:Y:S02]  /*04c0*/  USHF.L.U32 UR5, UR4, 0xb, URZ ;  /* 0x0000000b04057899 */ /* 0x000fe4000800063f */
[----:B------:R-:W-:Y:S01]  /*04d0*/  USHF.L.U32 UR4, UR4, 0x1, URZ ;  /* 0x0000000104047899 */ /* 0x000fe2000800063f */
[----:B------:R-:W1:Y:S03]  /*04e0*/  FENCE.VIEW.ASYNC.S ;  /* 0x00000000000073c6 */ /* 0x000e660000000000 */
[----:B-1----:R1:W1:Y:S08]  /*04f0*/  SYNCS.EXCH.64 URZ, [UR8+0x2c200], UR6 ;  /* 0x02c20006083f75b2 */ /* 0x0022700008000100 */
[----:B------:R1:W1:Y:S01]  /*0500*/  SYNCS.EXCH.64 URZ, [UR8+0x2c228], UR4 ;  /* 0x02c22804083f75b2 */ /* 0x0002620008000100 */
        /* <DEDUP_REMOVED lines=8> */
[----:B------:R-:W-:Y:S01]  /*0590*/  NOP ;  /* 0x0000000000007918 */ /* 0x000fe20000000000 */
.L_x_3:
        /* <DEDUP_REMOVED lines=21> */
[----:B------:R-:W-:Y:S01]  /*06f0*/  NOP ;  /* 0x0000000000007918 */ /* 0x000fe20000000000 */
.L_x_4:
[----:B------:R-:W5:Y:S01]  /*0700*/  SHFL.IDX PT, R3, R0, RZ, 0x1f ;  /* 0x00001fff00037589 */ /* 0x000f6200000e0000 */
[----:B------:R-:W-:Y:S01]  /*0710*/  ELECT P0, URZ, PT ;  /* 0x00000000003f782f */ /* 0x000fe20003800000 */
[----:B------:R-:W-:Y:S01]  /*0720*/  NOP ;  /* 0x0000000000007918 */ /* 0x000fe20000000000 */
[----:B-1----:R-:W-:Y:S02]  /*0730*/  UMOV UR4, 0x80 ;  /* 0x0000008000047882 */ /* 0x002fe40000000000 */
[C---:B-----5:R-:W-:Y:S02]  /*0740*/  ISETP.NE.OR P0, PT, R3.reuse, RZ, !P0 ;  /* 0x000000ff0300720c */ /* 0x060fe40004705670 */
[----:B------:R-:W-:-:S11]  /*0750*/  ISETP.NE.AND P3, PT, R3, RZ, PT ;  /* 0x000000ff0300720c */ /* 0x000fd60003f65270 */
[----:B------:R-:W-:Y:S01]  /*0760*/  VOTEU.ALL UP2, P0 ;  /* 0x00000000003f7886 */ /* 0x000fe20000040000 */
[----:B------:R-:W-:Y:S01]  /*0770*/  VOTEU.ALL UP3, P0 ;  /* 0x00000000003f7886 */ /* 0x000fe20000060000 */
[----:B------:R-:W-:Y:S01]  /*0780*/  VOTEU.ALL UP4, P0 ;  /* 0x00000000003f7886 */ /* 0x000fe20000080000 */
[----:B------:R-:W-:Y:S02]  /*0790*/  VOTEU.ALL UP5, P0 ;  /* 0x00000000003f7886 */ /* 0x000fe400000a0000 */
[----:B------:R-:W1:Y:S01]  /*07a0*/  @!UP2 S2UR UR7, SR_CgaCtaId ;  /* 0x000000000007a9c3 */ /* 0x000e620000008800 */
[----:B------:R-:W-:Y:S01]  /*07b0*/  @!UP2 UMOV UR6, 0x400 ;  /* 0x000004000006a882 */ /* 0x000fe20000000000 */
[----:B------:R-:W-:-:S04]  /*07c0*/  @!UP2 UIADD3 UR4, -UR4, 0x100000, URZ ;  /* 0x001000000404a890 */ /* 0x000fc8000fffe13f */
[----:B------:R-:W-:Y:S02]  /*07d0*/  @!UP2 USHF.L.U32 UR5, UR4, 0xb, URZ ;  /* 0x0000000b0405a899 */ /* 0x000fe4000800063f */
[----:B------:R-:W-:Y:S02]  /*07e0*/  @!UP2 USHF.L.U32 UR4, UR4, 0x1, URZ ;  /* 0x000000010404a899 */ /* 0x000fe4000800063f */
[----:B-1----:R-:W-:Y:S01]  /*07f0*/  @!UP2 ULEA UR6, UR7, UR6, 0x18 ;  /* 0x000000060706a291 */ /* 0x002fe2000f8ec03f */
[----:B------:R-:W-:Y:S01]  /*0800*/  VOTEU.ALL UP2, P0 ;  /* 0x00000000003f7886 */ /* 0x000fe20000040000 */
[----:B------:R-:W1:Y:S10]  /*0810*/  FENCE.VIEW.ASYNC.S ;  /* 0x00000000000073c6 */ /* 0x000e740000000000 */
[----:B-1----:R1:W1:Y:S01]  /*0820*/  @!UP2 SYNCS.EXCH.64 URZ, [UR6+0x2c290], UR4 ;  /* 0x02c29004063fa5b2 */ /* 0x0022620008000100 */
[----:B------:R1:W1:Y:S01]  /*0830*/  @!UP3 SYNCS.EXCH.64 URZ, [UR6+0x2c298], UR4 ;  /* 0x02c29804063fb5b2 */ /* 0x0002620008000100 */
[----:B------:R1:W1:Y:S01]  /*0840*/  @!UP4 SYNCS.EXCH.64 URZ, [UR6+0x2c2a0], UR4 ;  /* 0x02c2a004063fc5b2 */ /* 0x0002620008000100 */
[----:B------:R1:W1:Y:S01]  /*0850*/  @!UP5 SYNCS.EXCH.64 URZ, [UR6+0x2c2a8], UR4 ;  /* 0x02c2a804063fd5b2 */ /* 0x0002620008000100 */
[----:B------:R-:W-:Y:S01]  /*0860*/  NOP ;  /* 0x0000000000007918 */ /* 0x000fe20000000000 */
[----:B------:R-:W-:Y:S05]  /*0870*/  @P3 BRA `(.L_x_5) ;  /* 0x0000000000583947 */ /* 0x000fea0003800000 */
[----:B-1----:R-:W1:Y:S01]  /*0880*/  S2UR UR5, SR_CgaCtaId ;  /* 0x00000000000579c3 */ /* 0x002e620000008800 */
[----:B------:R-:W-:Y:S01]  /*0890*/  UMOV UR4, 0x400 ;  /* 0x0000040000047882 */ /* 0x000fe20000000000 */
[----:B------:R-:W-:Y:S01]  /*08a0*/  UMOV UR6, 0x20 ;  /* 0x0000002000067882 */ /* 0x000fe20000000000 */
[----:B------:R-:W-:Y:S01]  /*08b0*/  UMOV UR7, 0x80 ;  /* 0x0000008000077882 */ /* 0x000fe20000000000 */
[----:B------:R-:W-:Y:S01]  /*08c0*/  ELECT P0, URZ, PT ;  /* 0x00000000003f782f */ /* 0x000fe20003800000 */
[----:B-1----:R-:W-:Y:S02]  /*08d0*/  ULEA UR8, UR5, UR4, 0x18 ;  /* 0x0000000405087291 */ /* 0x002fe4000f8ec03f */
[----:B------:R-:W-:-:S04]  /*08e0*/  UIADD3 UR4, -UR6, 0x100000, URZ ;  /* 0x0010000006047890 */ /* 0x000fc8000fffe13f */
[----:B------:R-:W-:Y:S02]  /*08f0*/  USHF.L.U32 UR5, UR4, 0xb, URZ ;  /* 0x0000000b04057899 */ /* 0x000fe4000800063f */
[----:B------:R-:W-:Y:S02]  /*0900*/  USHF.L.U32 UR4, UR4, 0x1, URZ ;  /* 0x0000000104047899 */ /* 0x000fe4000800063f */
        /* <DEDUP_REMOVED lines=13> */
.L_x_5:
[----:B------:R-:W-:Y:S01]  /*09e0*/  VOTEU.ANY UP2, P2 ;  /* 0x00000000003f7886 */ /* 0x000fe20001040100 */
[----:B-1----:R-:W-:Y:S01]  /*09f0*/  UMOV UR4, 0x40 ;  /* 0x0000004000047882 */ /* 0x002fe20000000000 */
[----:B------:R-:W-:Y:S01]  /*0a00*/  ISETP.NE.AND P3, PT, RZ, UR46, PT ;  /* 0x0000002eff007c0c */ /* 0x000fe2000bf65270 */
[----:B------:R-:W-:Y:S01]  /*0a10*/  NOP ;  /* 0x0000000000007918 */ /* 0x000fe20000000000 */
[----:B------:R-:W-:Y:S01]  /*0a20*/  ISETP.EQ.AND P0, PT, R4, 0x2, P1 ;  /* 0x000000020400780c */ /* 0x000fe20000f02270 */
[----:B------:R-:W1:Y:S01]  /*0a30*/  @UP2 S2UR UR7, SR_CgaCtaId ;  /* 0x00000000000729c3 */ /* 0x000e620000008800 */
[----:B------:R-:W-:Y:S01]  /*0a40*/  @UP2 UMOV UR6, 0x400 ;  /* 0x0000040000062882 */ /* 0x000fe20000000000 */
[----:B------:R-:W-:-:S04]  /*0a50*/  @UP2 UIADD3 UR4, -UR4, 0x100000, URZ ;  /* 0x0010000004042890 */ /* 0x000fc8000fffe13f */
[----:B------:R-:W-:Y:S02]  /*0a60*/  @UP2 USHF.L.U32 UR5, UR4, 0xb, URZ ;  /* 0x0000000b04052899 */ /* 0x000fe4000800063f */
[----:B------:R-:W-:Y:S02]  /*0a70*/  @UP2 USHF.L.U32 UR4, UR4, 0x1, URZ ;  /* 0x0000000104042899 */ /* 0x000fe4000800063f */
[----:B-1----:R-:W-:Y:S01]  /*0a80*/  @UP2 ULEA UR6, UR7, UR6, 0x18 ;  /* 0x0000000607062291 */ /* 0x002fe2000f8ec03f */
[----:B------:R-:W-:Y:S01]  /*0a90*/  VOTEU.ANY UP2, P2 ;  /* 0x00000000003f7886 */ /* 0x000fe20001040100 */
[----:B------:R-:W-:Y:S01]  /*0aa0*/  ISETP.EQ.AND P2, PT, R4, 0x1, P1 ;  /* 0x000000010400780c */ /* 0x000fe20000f42270 */
[----:B------:R-:W1:Y:S09]  /*0ab0*/  FENCE.VIEW.ASYNC.S ;  /* 0x00000000000073c6 */ /* 0x000e720000000000 */
[----:B-1----:R1:W2:Y:S01]  /*0ac0*/  @UP2 SYNCS.EXCH.64 URZ, [UR6+0x2c2b0], UR4 ;  /* 0x02c2b004063f25b2 */ /* 0x0022a20008000100 */
[----:B------:R-:W-:Y:S01]  /*0ad0*/  NOP ;  /* 0x0000000000007918 */ /* 0x000fe20000000000 */
[----:B--234-:R-:W-:Y:S06]  /*0ae0*/  BAR.SYNC.DEFER_BLOCKING 0x0 ;  /* 0x0000000000007b1d */ /* 0x01cfec0000010000 */
[----:B------:R-:W-:Y:S05]  /*0af0*/  @!P3 BRA `(.L_x_6) ;  /* 0x000000f00060b947 */ /* 0x000fea0003800000 */
[----:B------:R-:W-:-:S06]  /*0b00*/  UISETP.GT.U32.AND UP0, UPT, UR10, 0x3, UPT ;  /* 0x000000030a00788c */ /* 0x000fcc000bf04070 */
[----:B------:R-:W-:-:S13]  /*0b10*/  PLOP3.LUT P0, PT, PT, PT, UP0, 0x80, 0x0 ;  /* 0x000000000000781c */ /* 0x000fda0003f0f008 */
[----:B-1----:R-:W-:Y:S05]  /*0b20*/  @P0 EXIT ;  /* 0x000000000000094d */ /* 0x002fea0003800000 */
.L_x_7:
[----:B------:R-:W-:-:S08]  /*0b30*/  NOP ;  /* 0x0000000000007918 */ /* 0x000fd00000000000 */
[----:B------:R-:W1:Y:S02]  /*0b40*/  USETMAXREG.TRY_ALLOC.CTAPOOL UP0, 0xf0 ;  /* 0x000000f0000079c8 */ /* 0x000e640008000600 */
[----:B-1----:R-:W-:-:S13]  /*0b50*/  PLOP3.LUT P0, PT, PT, PT, UP0, 0x80, 0x0 ;  /* 0x000000000000781c */ /* 0x002fda0003f0f008 */
[----:B------:R-:W-:Y:S05]  /*0b60*/  @!P0 BRA `(.L_x_7) ;  /* 0xfffffffc00f08947 */ /* 0x000fea000383ffff */
[----:B------:R-:W-:Y:S02]  /*0b70*/  ULDC UR4, c[0x0][0xa00] ;  /* 0x0002800000047ab9 */ /* 0x000fe40000000800 */
[----:B------:R-:W-:-:S13]  /*0b80*/  ISETP.GE.AND P0, PT, R17, UR4, PT ;  /* 0x0000000411007c0c */ /* 0x000fda000bf06270 */
[----:B------:R-:W-:Y:S05]  /*0b90*/  @P0 EXIT ;  /* 0x000000000000094d */ /* 0x000fea0003800000 */
[----:B------:R-:W-:Y:S01]  /*0ba0*/  SHF.R.S32.HI R3, RZ, 0x1f, R2 ;  /* 0x0000001fff037819 */ /* 0x000fe20000011402 */
[----:B------:R-:W-:Y:S01]  /*0bb0*/  UISETP.NE.AND UP0, UPT, UR46, 0x1, UPT ;  /* 0x000000012e00788c */ /* 0x000fe2000bf05270 */
[----:B------:R-:W-:Y:S01]  /*0bc0*/  MOV R18, RZ ;  /* 0x000000ff00127202 */ /* 0x000fe20000000f00 */
[----:B------:R-:W-:Y:S01]  /*0bd0*/  ULOP3.LUT UR43, UR45, 0x1, URZ, 0xfc, !UPT ;  /* 0x000000012d2b7892 */ /* 0x000fe2000f8efc3f */
[-C--:B------:R-:W-:Y:S01]  /*0be0*/  LEA.HI R3, R3, R2.reuse, RZ, 0x7 ;  /* 0x0000000203037211 */ /* 0x080fe200078f38ff */
[----:B------:R-:W-:Y:S02]  /*0bf0*/  UP2UR UR4, UPR, URZ, 0x1 ;  /* 0x000000013f047883 */ /* 0x000fe40008000000 */
[----:B------:R-:W-:Y:S01]  /*0c00*/  USEL UR4, URZ, 0x1, UP0 ;  /* 0x000000013f047887 */ /* 0x000fe20008000000 */
[----:B------:R-:W-:Y:S01]  /*0c10*/  LOP3.LUT R3, R3, 0xffffff80, RZ, 0xc0, !PT ;  /* 0xffffff8003037812 */ /* 0x000fe200078ec0ff */
[----:B------:R-:W-:Y:S01]  /*0c20*/  ULDC.64 UR48, c[0x0][0x198] ;  /* 0x0000660000307ab9 */ /* 0x000fe20000000a00 */
[----:B------:R-:W-:Y:S01]  /*0c30*/  UMOV UR42, URZ ;  /* 0x0000003f002a7c82 */ /* 0x000fe20008000000 */
[----:B------:R-:W-:Y:S01]  /*0c40*/  UMOV UR41, URZ ;  /* 0x0000003f00297c82 */ /* 0x000fe20008000000 */
[----:B------:R-:W-:Y:S01]  /*0c50*/  IADD3 R3, -R3, R2, RZ ;  /* 0x0000000203037210 */ /* 0x000fe20007ffe1ff */
[----:B------:R-:W-:Y:S01]  /*0c60*/  IMAD.U32 R19, RZ, RZ, UR4 ;  /* 0x00000004ff137e24 */ /* 0x000fe2000f8e00ff */
[----:B------:R-:W-:Y:S01]  /*0c70*/  UMOV UR52, URZ ;  /* 0x0000003f00347c82 */ /* 0x000fe20008000000 */
[----:B------:R-:W-:Y:S01]  /*0c80*/  ULDC.64 UR50, c[0x0][0x208] ;  /* 0x0000820000327ab9 */ /* 0x000fe20000000a00 */
[----:B------:R-:W-:-:S04]  /*0c90*/  SHF.R.S32.HI R0, RZ, 0x1f, R3 ;  /* 0x0000001fff007819 */ /* 0x000fc80000011403 */
[CC--:B------:R-:W-:Y:S02]  /*0ca0*/  LEA.HI R4, R0.reuse, R3.reuse, RZ, 0x2 ;  /* 0x0000000300047211 */ /* 0x0c0fe400078f10ff */
[----:B------:R-:W-:Y:S02]  /*0cb0*/  LEA.HI R0, R0, R3, RZ, 0x5 ;  /* 0x0000000300007211 */ /* 0x000fe400078f28ff */
[--C-:B------:R-:W-:Y:S02]  /*0cc0*/  SHF.R.S32.HI R5, RZ, 0x2, R4.reuse ;  /* 0x00000002ff057819 */ /* 0x100fe40000011404 */
[----:B------:R-:W-:Y:S02]  /*0cd0*/  SHF.R.S32.HI R6, RZ, 0x1f, R4 ;  /* 0x0000001fff067819 */ /* 0x000fe40000011404 */
[----:B------:R-:W-:Y:S02]  /*0ce0*/  LOP3.LUT R4, R4, 0x7ffffffc, RZ, 0xc0, !PT ;  /* 0x7ffffffc04047812 */ /* 0x000fe400078ec0ff */
[----:B------:R-:W-:-:S02]  /*0cf0*/  LEA.HI R6, R6, R5, RZ, 0x3 ;  /* 0x0000000506067211 */ /* 0x000fc400078f18ff */
[----:B------:R-:W-:Y:S02]  /*0d00*/  SHF.R.S32.HI R0, RZ, 0x5, R0 ;  /* 0x00000005ff007819 */ /* 0x000fe40000011400 */
[----:B------:R-:W-:Y:S02]  /*0d10*/  LOP3.LUT R6, R6, 0xfffffff8, RZ, 0xc0, !PT ;  /* 0xfffffff806067812 */ /* 0x000fe400078ec0ff */
[----:B------:R-:W-:-:S03]  /*0d20*/  IADD3 R4, R3, -R4, RZ ;  /* 0x8000000403047210 */ /* 0x000fc60007ffe0ff */
[----:B------:R-:W-:Y:S01]  /*0d30*/  IMAD.IADD R5, R5, 0x1, -R6 ;  /* 0x0000000105057824 */ /* 0x000fe200078e0a06 */
[----:B------:R-:W-:-:S03]  /*0d40*/  SHF.L.U32 R23, R4, 0x1, RZ ;  /* 0x0000000104177819 */ /* 0x000fc600000006ff */
[----:B------:R-:W-:-:S07]  /*0d50*/  IMAD R22, R0, 0x10, R5 ;  /* 0x0000001000167824 */ /* 0x000fce00078e0205 */
.L_x_85:
[----:B------:R-:W-:Y:S01]  /*0d60*/  ULDC UR8, c[0x0][0xa04] ;  /* 0x0002810000087ab9 */ /* 0x000fe20000000800 */
[----:B------:R-:W-:Y:S01]  /*0d70*/  R2UR UR40, R17 ;  /* 0x00000000112872ca */ /* 0x000fe200000e0000 */
[----:B------:R-:W-:Y:S01]  /*0d80*/  UISETP.NE.AND UP0, UPT, UR8, 0x1, UPT ;  /* 0x000000010800788c */ /* 0x000fe2000bf05270 */
[----:B------:R-:W-:Y:S01]  /*0d90*/  ULDC UR4, c[0x0][0xa10] ;  /* 0x0002840000047ab9 */ /* 0x000fe20000000800 */
[----:B------:R-:W-:Y:S01]  /*0da0*/  ULDC UR36, c[0x0][0xa1c] ;  /* 0x0002870000247ab9 */ /* 0x000fe20000000800 */
[----:B------:R-:W-:Y:S02]  /*0db0*/  UISETP.NE.AND UP1, UPT, UR4, 0x1, UPT ;  /* 0x000000010400788c */ /* 0x000fe4000bf25270 */
[----:B------:R-:W-:-:S06]  /*0dc0*/  UISETP.NE.AND UP2, UPT, UR46, 0x1, UPT ;  /* 0x000000012e00788c */ /* 0x000fcc000bf45270 */
[----:B------:R-:W-:Y:S01]  /*0dd0*/  @UP0 ULDC.64 UR6, c[0x0][0xa08] ;  /* 0x0002820000060ab9 */ /* 0x000fe20000000a00 */
[----:B------:R-:W-:Y:S01]  /*0de0*/  PLOP3.LUT P0, PT, PT, PT, UP2, 0x80, 0x0 ;  /* 0x000000000000781c */ /* 0x000fe20003f0f028 */
[----:B------:R-:W-:-:S03]  /*0df0*/  UIMAD.WIDE.U32 UR4, UR40, UR6, URZ ;  /* 0x00000006280472a5 */ /* 0x000fc6000f8e003f */
[----:B------:R-:W-:Y:S01]  /*0e00*/  @UP1 ULDC UR6, c[0x0][0xa18] ;  /* 0x0002860000061ab9 */ /* 0x000fe20000000800 */
[----:B------:R-:W-:Y:S02]  /*0e10*/  @UP0 USHF.R.U32.HI UR40, URZ, UR7, UR5 ;  /* 0x000000073f280299 */ /* 0x000fe40008011605 */
[----:B------:R-:W-:Y:S01]  /*0e20*/  UISETP.NE.AND UP0, UPT, UR36, 0x1, UPT ;  /* 0x000000012400788c */ /* 0x000fe2000bf05270 */
[----:B------:R-:W-:Y:S02]  /*0e30*/  @UP1 ULDC UR4, c[0x0][0xa14] ;  /* 0x0002850000041ab9 */ /* 0x000fe40000000800 */
[----:B------:R-:W-:Y:S02]  /*0e40*/  UIMAD.WIDE.U32 UR4, UR40, UR4, URZ ;  /* 0x00000004280472a5 */ /* 0x000fe4000f8e003f */
[----:B------:R-:W-:Y:S01]  /*0e50*/  IMAD R0, RZ, RZ, -UR40 ;  /* 0x80000028ff007e24 */ /* 0x000fe2000f8e02ff */
[----:B------:R-:W-:Y:S01]  /*0e60*/  UMOV UR39, UR40 ;  /* 0x0000002800277c82 */ /* 0x000fe20008000000 */
[----:B------:R-:W-:-:S02]  /*0e70*/  @UP1 USHF.R.U32.HI UR39, URZ, UR6, UR5 ;  /* 0x000000063f271299 */ /* 0x000fc40008011605 */
[----:B------:R-:W-:Y:S02]  /*0e80*/  IMAD R0, R0, UR8, R17 ;  /* 0x0000000800007c24 */ /* 0x000fe4000f8e0211 */
[----:B------:R-:W-:Y:S02]  /*0e90*/  @UP0 ULDC.64 UR6, c[0x0][0xa20] ;  /* 0x0002880000060ab9 */ /* 0x000fe40000000a00 */
[----:B------:R-:W-:-:S03]  /*0ea0*/  UIMAD.WIDE.U32 UR4, UR39, UR6, URZ ;  /* 0x00000006270472a5 */ /* 0x000fc6000f8e003f */
[----:B------:R-:W-:Y:S01]  /*0eb0*/  UMOV UR6, UR39 ;  /* 0x0000002700067c82 */ /* 0x000fe20008000000 */
[----:B------:R-:W-:-:S04]  /*0ec0*/  @UP0 USHF.R.U32.HI UR6, URZ, UR7, UR5 ;  /* 0x000000073f060299 */ /* 0x000fc80008011605 */
[----:B------:R-:W-:-:S04]  /*0ed0*/  UIADD3 UR4, -UR6, URZ, URZ ;  /* 0x0000003f06047290 */ /* 0x000fc8000fffe13f */
[----:B------:R-:W-:Y:S01]  /*0ee0*/  UIMAD UR36, UR36, UR4, UR39 ;  /* 0x00000004242472a4 */ /* 0x000fe2000f8e0227 */
[----:B--234-:R-:W-:Y:S11]  /*0ef0*/  @!P0 BRA `(.L_x_8) ;  /* 0x0000000000688947 */ /* 0x01cff60003800000 */
[----:B------:R-:W-:-:S06]  /*0f00*/  UISETP.NE.AND UP0, UPT, UR46, 0x2, UPT ;  /* 0x000000022e00788c */ /* 0x000fcc000bf05270 */
[----:B------:R-:W-:-:S13]  /*0f10*/  PLOP3.LUT P1, PT, PT, PT, UP0, 0x80, 0x0 ;  /* 0x000000000000781c */ /* 0x000fda0003f2f008 */
[----:B------:R-:W-:Y:S05]  /*0f20*/  @!P1 BRA `(.L_x_9) ;  /* 0x0000000000449947 */ /* 0x000fea0003800000 */
[----:B------:R-:W-:-:S06]  /*0f30*/  UISETP.NE.AND UP0, UPT, UR46, 0x3, UPT ;  /* 0x000000032e00788c */ /* 0x000fcc000bf05270 */
[----:B------:R-:W-:-:S13]  /*0f40*/  PLOP3.LUT P1, PT, PT, PT, UP0, 0x80, 0x0 ;  /* 0x000000000000781c */ /* 0x000fda0003f2f008 */
[----:B------:R-:W-:Y:S05]  /*0f50*/  @!P1 BRA `(.L_x_10) ;  /* 0x0000000000249947 */ /* 0x000fea0003800000 */
[----:B------:R-:W-:-:S06]  /*0f60*/  UISETP.NE.AND UP0, UPT, UR46, 0x4, UPT ;  /* 0x000000042e00788c */ /* 0x000fcc000bf05270 */
[----:B------:R-:W-:-:S13]  /*0f70*/  PLOP3.LUT P1, PT, PT, PT, UP0, 0x80, 0x0 ;  /* 0x000000000000781c */ /* 0x000fda0003f2f008 */
[----:B------:R-:W-:Y:S05]  /*0f80*/  @P1 BRA `(.L_x_11) ;  /* 0x0000000000541947 */ /* 0x000fea0003800000 */
[----:B------:R-:W-:Y:S02]  /*0f90*/  UIADD3 UR4, UR42, -0x1, URZ ;  /* 0xffffffff2a047890 */ /* 0x000fe4000fffe03f */
[----:B------:R-:W-:Y:S02]  /*0fa0*/  ULOP3.LUT UR42, UR42, 0x1, URZ, 0xc, !UPT ;  /* 0x000000012a2a7892 */ /* 0x000fe4000f8e0c3f */
[----:B------:R-:W-:-:S04]  /*0fb0*/  ULOP3.LUT UR4, UR4, 0x2, URZ, 0xc0, !UPT ;  /* 0x0000000204047892 */ /* 0x000fc8000f8ec03f */
[----:B------:R-:W-:-:S04]  /*0fc0*/  USHF.R.U32.HI UR4, URZ, 0x1, UR4 ;  /* 0x000000013f047899 */ /* 0x000fc80008011604 */
[----:B------:R-:W-:Y:S01]  /*0fd0*/  ULOP3.LUT UR41, UR41, UR4, URZ, 0x3c, !UPT ;  /* 0x0000000429297292 */ /* 0x000fe2000f8e3c3f */
[----:B------:R-:W-:Y:S11]  /*0fe0*/  BRA `(.L_x_11) ;  /* 0x00000000003c7947 */ /* 0x000ff60003800000 */
.L_x_10:
[----:B------:R-:W-:Y:S02]  /*0ff0*/  ULOP3.LUT UP0, URZ, UR42, 0x2, URZ, 0xc0, !UPT ;  /* 0x000000022a3f7892 */ /* 0x000fe4000f80c03f */
[----:B------:R-:W-:Y:S02]  /*1000*/  ULOP3.LUT UR42, UR42, 0x1, URZ, 0xc0, !UPT ;  /* 0x000000012a2a7892 */ /* 0x000fe4000f8ec03f */
[----:B------:R-:W-:-:S04]  /*1010*/  USEL UR4, URZ, 0x1, UP0 ;  /* 0x000000013f047887 */ /* 0x000fc80008000000 */
[----:B------:R-:W-:Y:S01]  /*1020*/  ULOP3.LUT UR41, UR41, UR4, URZ, 0x3c, !UPT ;  /* 0x0000000429297292 */ /* 0x000fe2000f8e3c3f */
[----:B------:R-:W-:Y:S11]  /*1030*/  BRA `(.L_x_11) ;  /* 0x0000000000287947 */ /* 0x000ff60003800000 */
.L_x_9:
[----:B------:R-:W-:Y:S02]  /*1040*/  UIADD3 UR4, UR42, 0x1, URZ ;  /* 0x000000012a047890 */ /* 0x000fe4000fffe03f */
[----:B------:R-:W-:Y:S02]  /*1050*/  ULOP3.LUT UR42, UR42, 0x1, URZ, 0xc, !UPT ;  /* 0x000000012a2a7892 */ /* 0x000fe4000f8e0c3f */
[----:B------:R-:W-:-:S04]  /*1060*/  UISETP.GT.U32.AND UP0, UPT, UR4, 0x1, UPT ;  /* 0x000000010400788c */ /* 0x000fc8000bf04070 */
[----:B------:R-:W-:-:S04]  /*1070*/  USEL UR4, URZ, 0x1, !UP0 ;  /* 0x000000013f047887 */ /* 0x000fc8000c000000 */
[----:B------:R-:W-:Y:S01]  /*1080*/  ULOP3.LUT UR41, UR41, UR4, URZ, 0x3c, !UPT ;  /* 0x0000000429297292 */ /* 0x000fe2000f8e3c3f */
[----:B------:R-:W-:Y:S11]  /*1090*/  BRA `(.L_x_11) ;  /* 0x0000000000107947 */ /* 0x000ff60003800000 */
.L_x_8:
[----:B------:R-:W-:Y:S02]  /*10a0*/  UISETP.GT.U32.AND UP0, UPT, UR42, 0x1, UPT ;  /* 0x000000012a00788c */ /* 0x000fe4000bf04070 */
[----:B------:R-:W-:Y:S02]  /*10b0*/  ULOP3.LUT UR42, UR42, 0x1, URZ, 0xc0, !UPT ;  /* 0x000000012a2a7892 */ /* 0x000fe4000f8ec03f */
[----:B------:R-:W-:-:S04]  /*10c0*/  USEL UR4, URZ, 0x1, !UP0 ;  /* 0x000000013f047887 */ /* 0x000fc8000c000000 */
[----:B------:R-:W-:-:S12]  /*10d0*/  ULOP3.LUT UR41, UR41, UR4, URZ, 0x3c, !UPT ;  /* 0x0000000429297292 */ /* 0x000fd8000f8e3c3f */
.L_x_11:
[----:B------:R-:W-:Y:S05]  /*10e0*/  @!P0 BRA `(.L_x_12) ;  /* 0x00000000004c8947 */ /* 0x000fea0003800000 */
[----:B------:R-:W-:-:S06]  /*10f0*/  UISETP.NE.AND UP0, UPT, UR46, 0x2, UPT ;  /* 0x000000022e00788c */ /* 0x000fcc000bf05270 */
[----:B------:R-:W-:-:S13]  /*1100*/  PLOP3.LUT P0, PT, PT, PT, UP0, 0x80, 0x0 ;  /* 0x000000000000781c */ /* 0x000fda0003f0f008 */
[----:B------:R-:W-:Y:S05]  /*1110*/  @!P0 BRA `(.L_x_13) ;  /* 0x0000000000348947 */ /* 0x000fea0003800000 */
[----:B------:R-:W-:-:S06]  /*1120*/  UISETP.NE.AND UP0, UPT, UR46, 0x3, UPT ;  /* 0x000000032e00788c */ /* 0x000fcc000bf05270 */
[----:B------:R-:W-:-:S13]  /*1130*/  PLOP3.LUT P0, PT, PT, PT, UP0, 0x80, 0x0 ;  /* 0x000000000000781c */ /* 0x000fda0003f0f008 */
[----:B------:R-:W-:Y:S05]  /*1140*/  @!P0 BRA `(.L_x_14) ;  /* 0x00000000001c8947 */ /* 0x000fea0003800000 */
[----:B------:R-:W-:Y:S01]  /*1150*/  UISETP.NE.AND UP0, UPT, UR46, 0x4, UPT ;  /* 0x000000042e00788c */ /* 0x000fe2000bf05270 */
[----:B------:R-:W-:-:S05]  /*1160*/  R2UR UR38, R0 ;  /* 0x00000000002672ca */ /* 0x000fca00000e0000 */
[----:B------:R-:W-:-:S13]  /*1170*/  PLOP3.LUT P0, PT, PT, PT, UP0, 0x80, 0x0 ;  /* 0x000000000000781c */ /* 0x000fda0003f0f008 */
[----:B------:R-:W-:Y:S05]  /*1180*/  @P0 BRA `(.L_x_15) ;  /* 0x00000000002c0947 */ /* 0x000fea0003800000 */
[----:B------:R-:W-:-:S04]  /*1190*/  LEA R3, R0, 0x3, 0x1 ;  /* 0x0000000300037811 */ /* 0x000fc800078e08ff */
[----:B------:R-:W-:Y:S01]  /*11a0*/  R2UR UR38, R3 ;  /* 0x00000000032672ca */ /* 0x000fe200000e0000 */
[----:B------:R-:W-:-:S14]  /*11b0*/  BRA `(.L_x_15) ;  /* 0x0000000000207947 */ /* 0x000fdc0003800000 */
.L_x_14:
[----:B------:R-:W-:-:S04]  /*11c0*/  LEA R3, R0, 0x2, 0x1 ;  /* 0x0000000200037811 */ /* 0x000fc800078e08ff */
[----:B------:R-:W-:Y:S01]  /*11d0*/  R2UR UR38, R3 ;  /* 0x00000000032672ca */ /* 0x000fe200000e0000 */
[----:B------:R-:W-:-:S14]  /*11e0*/  BRA `(.L_x_15) ;  /* 0x0000000000147947 */ /* 0x000fdc0003800000 */
.L_x_13:
[----:B------:R-:W-:-:S04]  /*11f0*/  LEA R3, R0, 0x1, 0x1 ;  /* 0x0000000100037811 */ /* 0x000fc800078e08ff */
[----:B------:R-:W-:Y:S01]  /*1200*/  R2UR UR38, R3 ;  /* 0x00000000032672ca */ /* 0x000fe200000e0000 */
[----:B------:R-:W-:-:S14]  /*1210*/  BRA `(.L_x_15) ;  /* 0x0000000000087947 */ /* 0x000fdc0003800000 */
.L_x_12:
[----:B------:R-:W-:-:S04]  /*1220*/  SHF.L.U32 R3, R0, 0x1, RZ ;  /* 0x0000000100037819 */ /* 0x000fc800000006ff */
[----:B------:R-:W-:-:S15]  /*1230*/  R2UR UR38, R3 ;  /* 0x00000000032672ca */ /* 0x000fde00000e0000 */
.L_x_15:
[----:B------:R-:W-:Y:S01]  /*1240*/  ULOP3.LUT UR6, UR44, 0x1, URZ, 0xfc, !UPT ;  /* 0x000000012c067892 */ /* 0x000fe2000f8efc3f */
[----:B------:R-:W-:Y:S01]  /*1250*/  LEA R0, R0, 0xff, 0x7 ;  /* 0x000000ff00007811 */ /* 0x000fe200078e38ff */
[----:B------:R-:W-:Y:S02]  /*1260*/  ULDC UR4, c[0x0][0x28c] ;  /* 0x0000a30000047ab9 */ /* 0x000fe40000000800 */
[----:B------:R-:W-:Y:S01]  /*1270*/  UIADD3 UR4, UR4, 0x7f, URZ ;  /* 0x0000007f04047890 */ /* 0x000fe2000fffe03f */
[----:B------:R-:W-:Y:S01]  /*1280*/  SHF.R.S32.HI R3, RZ, 0x1f, R0 ;  /* 0x0000001fff037819 */ /* 0x000fe20000011400 */
[----:B------:R-:W-:Y:S02]  /*1290*/  UISETP.NE.AND UP0, UPT, UR6, 0x3, UPT ;  /* 0x000000030600788c */ /* 0x000fe4000bf05270 */
[----:B------:R-:W-:Y:S01]  /*12a0*/  USHF.R.S32.HI UR5, URZ, 0x1f, UR4 ;  /* 0x0000001f3f057899 */ /* 0x000fe20008011404 */
[----:B------:R-:W-:-:S03]  /*12b0*/  LEA.HI R3, R3, R0, RZ, 0x7 ;  /* 0x0000000003037211 */ /* 0x000fc600078f38ff */
[----:B------:R-:W-:Y:S01]  /*12c0*/  PLOP3.LUT P0, PT, PT, PT, UP0, 0x80, 0x0 ;  /* 0x000000000000781c */ /* 0x000fe20003f0f008 */
[----:B------:R-:W-:Y:S01]  /*12d0*/  ULEA.HI UR5, UR5, UR4, URZ, 0x7 ;  /* 0x0000000405057291 */ /* 0x000fe2000f8f383f */
[----:B------:R-:W-:-:S03]  /*12e0*/  SHF.R.S32.HI R3, RZ, 0x7, R3 ;  /* 0x00000007ff037819 */ /* 0x000fc60000011403 */
[----:B------:R-:W-:-:S06]  /*12f0*/  USHF.R.S32.HI UR5, URZ, 0x7, UR5 ;  /* 0x000000073f057899 */ /* 0x000fcc0008011405 */
[----:B------:R-:W-:Y:S02]  /*1300*/  VIMNMX R7, R3, UR5, PT ;  /* 0x0000000503077c48 */ /* 0x000fe4000bfe0100 */
[----:B------:R-:W-:Y:S05]  /*1310*/  @!P0 BRA `(.L_x_16) ;  /* 0x0000000000048947 */ /* 0x000fea0003800000 */
[----:B------:R-:W-:Y:S01]  /*1320*/  BPT.TRAP 0x1 ;  /* 0x000000040000795c */ /* 0x000fe20000300000 */
.L_x_16:
[----:B------:R-:W1:Y:S01]  /*1330*/  S2UR UR4, SR_CgaCtaId ;  /* 0x00000000000479c3 */ /* 0x000e620000008800 */
[----:B------:R-:W-:Y:S01]  /*1340*/  UMOV UR37, 0x400 ;  /* 0x0000040000257882 */ /* 0x000fe20000000000 */
[----:B------:R-:W-:Y:S01]  /*1350*/  IMAD.U32 R0, RZ, RZ, UR41 ;  /* 0x00000029ff007e24 */ /* 0x000fe2000f8e00ff */
[----:B------:R-:W-:-:S04]  /*1360*/  UISETP.NE.AND UP0, UPT, UR43, 0x3, UPT ;  /* 0x000000032b00788c */ /* 0x000fc8000bf05270 */
[----:B------:R-:W-:Y:S02]  /*1370*/  SHF.L.U32 R0, R0, 0x1f, RZ ;  /* 0x0000001f00007819 */ /* 0x000fe400000006ff */
[----:B------:R-:W-:Y:S01]  /*1380*/  PLOP3.LUT P0, PT, PT, PT, UP0, 0x80, 0x0 ;  /* 0x000000000000781c */ /* 0x000fe20003f0f008 */
[----:B-1----:R-:W-:-:S04]  /*1390*/  ULEA UR37, UR4, UR37, 0x18 ;  /* 0x0000002504257291 */ /* 0x002fc8000f8ec03f */
[----:B------:R-:W-:-:S09]  /*13a0*/  ULEA UR4, UR42, UR37, 0x3 ;  /* 0x000000252a047291 */ /* 0x000fd2000f8e183f */
[----:B------:R-:W1:Y:S02]  /*13b0*/  SYNCS.PHASECHK.TRANS64.TRYWAIT P1, [UR4+0x2c250], R0 ;  /* 0x02c25000ff0075a7 */ /* 0x000e640008020144 */
[----:B-1----:R-:W-:Y:S05]  /*13c0*/  @!P1 BRA `(.L_x_17) ;  /* 0x0000010c000c9947 */ /* 0x002fea0003800000 */
.L_x_132:
[----:B------:R-:W-:Y:S05]  /*13d0*/  @!P0 BRA `(.L_x_18) ;  /* 0x0000000000048947 */ /* 0x000fea0003800000 */
[----:B------:R-:W-:Y:S01]  /*13e0*/  BPT.TRAP 0x1 ;  /* 0x000000040000795c */ /* 0x000fe20000300000 */
.L_x_18:
[----:B------:R-:W-:Y:S01]  /*13f0*/  ULEA UR47, UR52, UR37, 0x3 ;  /* 0x00000025342f7291 */ /* 0x000fe2000f8e183f */
[----:B-1----:R-:W-:Y:S01]  /*1400*/  SHF.L.U32 R0, R18, 0x1f, RZ ;  /* 0x0000001f12007819 */ /* 0x002fe200000006ff */
[----:B------:R-:W-:Y:S01]  /*1410*/  UIADD3 UR53, UR37, 0x2c290, URZ ;  /* 0x0002c29025357890 */ /* 0x000fe2000fffe03f */
[----:B------:R-:W-:Y:S01]  /*1420*/  SHF.L.U32 R3, R19, 0x1f, RZ ;  /* 0x0000001f13037819 */ /* 0x000fe200000006ff */
[----:B------:R-:W-:Y:S02]  /*1430*/  ULEA UR35, UR46, 0xfffffff8, 0x3 ;  /* 0xfffffff82e237891 */ /* 0x000fe4000f8e183f */
[----:B------:R-:W-:Y:S02]  /*1440*/  ULEA UR34, UR46, UR53, 0x3 ;  /* 0x000000352e227291 */ /* 0x000fe4000f8e183f */
[----:B------:R-:W-:Y:S01]  /*1450*/  ULOP3.LUT UR35, UR35, 0x8, URZ, 0xc, !UPT ;  /* 0x0000000823237892 */ /* 0x000fe2000f8e0c3f */
[----:B------:R-:W1:Y:S02]  /*1460*/  SYNCS.PHASECHK.TRANS64.TRYWAIT P1, [UR47+0x2c200], R0 ;  /* 0x02c20000ff0075a7 */ /* 0x000e64000802016f */
[----:B-1----:R-:W-:Y:S09]  /*1470*/  @!P1 BRA `(.L_x_19) ;  /* 0x0000010800f89947 */ /* 0x002ff20003800000 */
.L_x_133:
[----:B------:R-:W2:Y:S02]  /*1480*/  SYNCS.PHASECHK.TRANS64.TRYWAIT P1, [UR34+-0x8], R3 ;  /* 0xfffff803ff0075a7 */ /* 0x000ea40008020162 */
[----:B--2---:R-:W-:Y:S05]  /*1490*/  @!P1 BRA `(.L_x_20) ;  /* 0x0000010c00089947 */ /* 0x004fea0003800000 */
.L_x_134:
[----:B------:R-:W-:Y:S01]  /*14a0*/  UIADD3 UR4, UR37, 0x7000, URZ ;  /* 0x0000700025047890 */ /* 0x000fe2000fffe03f */
[----:B------:R-:W-:Y:S01]  /*14b0*/  WARPGROUP.ARRIVE ;  /* 0x00000000000079c5 */ /* 0x000fe20000000000 */
[----:B------:R-:W-:Y:S01]  /*14c0*/  USHF.R.U32.HI UR5, URZ, 0x4, UR37 ;  /* 0x000000043f057899 */ /* 0x000fe20008011625 */
[----:B-1----:R-:W-:Y:S01]  /*14d0*/  MOV R5, UR38 ;  /* 0x0000002600057c02 */ /* 0x002fe20008000f00 */
[----:B------:R-:W-:Y:S01]  /*14e0*/  USHF.R.U32.HI UR4, URZ, 0x4, UR4 ;  /* 0x000000043f047899 */ /* 0x000fe20008011604 */
[----:B------:R-:W-:Y:S01]  /*14f0*/  VIADD R3, R23, 0x8 ;  /* 0x0000000817037836 */ /* 0x000fe20000000000 */
[----:B------:R-:W-:Y:S01]  /*1500*/  ULOP3.LUT UR5, UR5, 0x3fff, URZ, 0xc0, !UPT ;  /* 0x00003fff05057892 */ /* 0x000fe2000f8ec03f */
[----:B------:R-:W-:Y:S01]  /*1510*/  LEA R0, R5, R22, 0x6 ;  /* 0x0000001605007211 */ /* 0x000fe200078e30ff */
[----:B------:R-:W-:Y:S01]  /*1520*/  ULOP3.LUT UR33, UR4, 0x3fff, URZ, 0xc0, !UPT ;  /* 0x00003fff04217892 */ /* 0x000fe2000f8ec03f */
[C---:B------:R-:W-:Y:S01]  /*1530*/  VIADD R5, R23.reuse, 0x9 ;  /* 0x0000000917057836 */ /* 0x040fe20000000000 */
[----:B------:R-:W-:Y:S01]  /*1540*/  ULOP3.LUT UR5, UR5, 0x10000, URZ, 0xfc, !UPT ;  /* 0x0001000005057892 */ /* 0x000fe2000f8efc3f */
[C---:B------:R-:W-:Y:S01]  /*1550*/  ISETP.GE.AND P3, PT, R0.reuse, R3, PT ;  /* 0x000000030000720c */ /* 0x040fe20003f66270 */
[----:B------:R-:W-:Y:S01]  /*1560*/  ULOP3.LUT UR32, UR33, 0x10000, URZ, 0xfc, !UPT ;  /* 0x0001000021207892 */ /* 0x000fe2000f8efc3f */
[C---:B------:R-:W-:Y:S01]  /*1570*/  VIADD R4, R0.reuse, 0x8 ;  /* 0x0000000800047836 */ /* 0x040fe20000000000 */
[----:B------:R-:W-:Y:S01]  /*1580*/  UIMAD UR28, UR42, 0x380, UR5 ;  /* 0x000003802a1c78a4 */ /* 0x000fe2000f8e0205 */
[C---:B------:R-:W-:Y:S01]  /*1590*/  IADD3 R3, R23.reuse, 0x10, RZ ;  /* 0x0000001017037810 */ /* 0x040fe20007ffe0ff */
[----:B------:R-:W-:Y:S01]  /*15a0*/  UIMAD UR30, UR52, 0x700, UR32 ;  /* 0x00000700341e78a4 */ /* 0x000fe2000f8e0220 */
[----:B------:R-:W-:Y:S01]  /*15b0*/  ISETP.GE.AND P4, PT, R0, R5, PT ;  /* 0x000000050000720c */ /* 0x000fe20003f86270 */
[----:B------:R-:W-:Y:S01]  /*15c0*/  UMOV UR29, 0xc0000010 ;  /* 0xc0000010001d7882 */ /* 0x000fe20000000000 */
[----:B------:R-:W-:Y:S01]  /*15d0*/  UMOV UR31, 0xc0000010 ;  /* 0xc0000010001f7882 */ /* 0x000fe20000000000 */
[----:B------:R-:W-:Y:S01]  /*15e0*/  UIADD3 UR4, UR28, 0x80, URZ ;  /* 0x000000801c047890 */ /* 0x000fe2000fffe03f */
[----:B------:R-:W-:Y:S01]  /*15f0*/  ISETP.GE.AND P1, PT, R4, R23, PT ;  /* 0x000000170400720c */ /* 0x000fe20003f26270 */
[----:B------:R-:W-:Y:S01]  /*1600*/  UIADD3 UR6, UR30, 0x100, URZ ;  /* 0x000001001e067890 */ /* 0x000fe2000fffe03f */
[----:B------:R-:W-:Y:S01]  /*1610*/  ISETP.GE.AND P6, PT, R0, R3, PT ;  /* 0x000000030000720c */ /* 0x000fe20003fc6270 */
[----:B------:R-:W-:Y:S01]  /*1620*/  UMOV UR5, 0xc0000010 ;  /* 0xc000001000057882 */ /* 0x000fe20000000000 */
[----:B------:R-:W-:Y:S01]  /*1630*/  HGMMA.64x128x16.F32.BF16 R24, gdesc[UR28], RZ, !UPT, gsb0 ;  /* 0x01e000001c1879f0 */ /* 0x000fe2000c0018ff */
[----:B------:R-:W-:Y:S01]  /*1640*/  UMOV UR7, 0xc0000010 ;  /* 0xc000001000077882 */ /* 0x000fe20000000000 */
[----:B------:R-:W-:Y:S01]  /*1650*/  UIADD3 UR8, UR28, 0x100, URZ ;  /* 0x000001001c087890 */ /* 0x000fe2000fffe03f */
[C---:B------:R-:W-:Y:S01]  /*1660*/  VIADD R3, R23.reuse, 0x18 ;  /* 0x0000001817037836 */ /* 0x040fe20000000000 */
[----:B------:R-:W-:Y:S01]  /*1670*/  UIADD3 UR10, UR30, 0x200, URZ ;  /* 0x000002001e0a7890 */ /* 0x000fe2000fffe03f */
[----:B------:R-:W-:Y:S01]  /*1680*/  ISETP.GT.AND P2, PT, R4, R23, PT ;  /* 0x000000170400720c */ /* 0x000fe20003f44270 */
[----:B------:R-:W-:Y:S01]  /*1690*/  UMOV UR9, 0xc0000010 ;  /* 0xc000001000097882 */ /* 0x000fe20000000000 */
[----:B------:R-:W-:Y:S01]  /*16a0*/  UMOV UR11, 0xc0000010 ;  /* 0xc0000010000b7882 */ /* 0x000fe20000000000 */
[----:B------:R-:W-:Y:S01]  /*16b0*/  UIADD3 UR12, UR28, 0x180, URZ ;  /* 0x000001801c0c7890 */ /* 0x000fe2000fffe03f */
[C---:B------:R-:W-:Y:S01]  /*16c0*/  IADD3 R5, R23.reuse, 0x19, RZ ;  /* 0x0000001917057810 */ /* 0x040fe20007ffe0ff */
[----:B------:R-:W-:Y:S01]  /*16d0*/  UIADD3 UR14, UR30, 0x300, URZ ;  /* 0x000003001e0e7890 */ /* 0x000fe2000fffe03f */
[----:B------:R-:W-:Y:S01]  /*16e0*/  IADD3 R9, R23, 0x11, RZ ;  /* 0x0000001117097810 */ /* 0x000fe20007ffe0ff */
[----:B------:R-:W-:Y:S01]  /*16f0*/  UMOV UR13, 0xc0000010 ;  /* 0xc0000010000d7882 */ /* 0x000fe20000000000 */
[----:B------:R-:W-:Y:S01]  /*1700*/  UMOV UR15, 0xc0000010 ;  /* 0xc0000010000f7882 */ /* 0x000fe20000000000 */
[----:B------:R-:W-:Y:S01]  /*1710*/  UIADD3 UR16, UR28, 0x200, URZ ;  /* 0x000002001c107890 */ /* 0x000fe2000fffe03f */
[----:B------:R-:W-:Y:S01]  /*1720*/  ISETP.GE.AND P5, PT, R0, R9, PT ;  /* 0x000000090000720c */ /* 0x000fe20003fa6270 */
[----:B------:R-:W-:Y:S01]  /*1730*/  UIADD3 UR18, UR30, 0x400, URZ ;  /* 0x000004001e127890 */ /* 0x000fe2000fffe03f */
[----:B------:R-:W-:Y:S01]  /*1740*/  P2R R10, PR, RZ, 0x1 ;  /* 0x00000001ff0a7803 */ /* 0x000fe20000000000 */
[----:B------:R-:W-:Y:S01]  /*1750*/  UMOV UR17, 0xc0000010 ;  /* 0xc000001000117882 */ /* 0x000fe20000000000 */
[----:B------:R-:W-:Y:S01]  /*1760*/  UMOV UR19, 0xc0000010 ;  /* 0xc000001000137882 */ /* 0x000fe20000000000 */
[----:B------:R-:W-:-:S02]  /*1770*/  UIADD3 UR20, UR28, 0x280, URZ ;  /* 0x000002801c147890 */ /* 0x000fc4000fffe03f */
[----:B------:R-:W-:Y:S01]  /*1780*/  UIADD3 UR22, UR30, 0x500, URZ ;  /* 0x000005001e167890 */ /* 0x000fe2000fffe03f */
[----:B------:R-:W-:Y:S01]  /*1790*/  UMOV UR21, 0xc0000010 ;  /* 0xc000001000157882 */ /* 0x000fe20000000000 */
[----:B------:R-:W-:Y:S01]  /*17a0*/  UMOV UR23, 0xc0000010 ;  /* 0xc000001000177882 */ /* 0x000fe20000000000 */
[----:B------:R-:W-:Y:S02]  /*17b0*/  UIADD3 UR24, UR28, 0x300, URZ ;  /* 0x000003001c187890 */ /* 0x000fe4000fffe03f */
[----:B------:R-:W-:Y:S01]  /*17c0*/  UIADD3 UR26, UR30, 0x600, URZ ;  /* 0x000006001e1a7890 */ /* 0x000fe2000fffe03f */
[----:B------:R-:W-:Y:S01]  /*17d0*/  UMOV UR25, 0xc0000010 ;  /* 0xc000001000197882 */ /* 0x000fe20000000000 */
[----:B------:R-:W-:Y:S01]  /*17e0*/  UMOV UR27, 0xc0000010 ;  /* 0xc0000010001b7882 */ /* 0x000fe20000000000 */
[----:B------:R-:W-:Y:S02]  /*17f0*/  WARPGROUP.DEPBAR.LE gsb0, 0x0 ;  /* 0x00008000000079c5 */ /* 0x000fe40000010000 */
[----:B------:R-:W-:-:S06]  /*1800*/  WARPGROUP.ARRIVE ;  /* 0x00000000000079c5 */ /* 0x000fcc0000000000 */
[----:B------:R-:W-:Y:S01]  /*1810*/  HGMMA.64x128x16.F32.BF16 R24, gdesc[UR4], R24, gsb0 ;  /* 0x01e00000041879f0 */ /* 0x000fe20008001818 */
[----:B------:R-:W-:Y:S02]  /*1820*/  ULDC UR6, c[0x0][0x604] ;  /* 0x0001810000067ab9 */ /* 0x000fe40000000800 */
[----:B------:R-:W-:Y:S02]  /*1830*/  WARPGROUP.DEPBAR.LE gsb0, 0x0 ;  /* 0x00008000000079c5 */ /* 0x000fe40000010000 */
[----:B------:R-:W-:-:S07]  /*1840*/  WARPGROUP.ARRIVE ;  /* 0x00000000000079c5 */ /* 0x000fce0000000000 */
[----:B------:R-:W-:Y:S03]  /*1850*/  HGMMA.64x128x16.F32.BF16 R24, gdesc[UR8], R24, gsb0 ;  /* 0x01e00000081879f0 */ /* 0x000fe60008001818 */
        /* <DEDUP_REMOVED lines=13> */
[----:B------:R-:W-:Y:S02]  /*1930*/  FSEL R26, R26, -INF , P1 ;  /* 0xff8000001a1a7808 */ /* 0x000fe40000800000 */
[----:B------:R-:W-:Y:S02]  /*1940*/  ISETP.GE.AND P1, PT, R0, R23, PT ;  /* 0x000000170000720c */ /* 0x000fe40003f26270 */
[----:B------:R-:W-:Y:S02]  /*1950*/  FSEL R27, R27, -INF , P2 ;  /* 0xff8000001b1b7808 */ /* 0x000fe40001000000 */
[----:B------:R-:W-:-:S02]  /*1960*/  FSEL R24, R24, -INF , P1 ;  /* 0xff80000018187808 */ /* 0x000fc40000800000 */
[----:B------:R-:W-:Y:S02]  /*1970*/  FSEL R30, R30, -INF , P1 ;  /* 0xff8000001e1e7808 */ /* 0x000fe40000800000 */
[C---:B------:R-:W-:Y:S01]  /*1980*/  ISETP.GE.AND P1, PT, R0.reuse, R3, PT ;  /* 0x000000030000720c */ /* 0x040fe20003f26270 */
[----:B------:R-:W-:Y:S01]  /*1990*/  VIADD R3, R23, 0x20 ;  /* 0x0000002017037836 */ /* 0x000fe20000000000 */
[----:B------:R-:W-:Y:S02]  /*19a0*/  ISETP.GT.AND P2, PT, R0, R23, PT ;  /* 0x000000170000720c */ /* 0x000fe40003f44270 */
[----:B------:R-:W-:Y:S02]  /*19b0*/  FSEL R28, R28, -INF , P3 ;  /* 0xff8000001c1c7808 */ /* 0x000fe40001800000 */
[----:B------:R-:W-:Y:S02]  /*19c0*/  FSEL R25, R25, -INF , P2 ;  /* 0xff80000019197808 */ /* 0x000fe40001000000 */
[----:B------:R-:W-:-:S02]  /*19d0*/  FSEL R31, R31, -INF , P2 ;  /* 0xff8000001f1f7808 */ /* 0x000fc40001000000 */
[----:B------:R-:W-:Y:S02]  /*19e0*/  FSEL R34, R34, -INF , P3 ;  /* 0xff80000022227808 */ /* 0x000fe40001800000 */
[C---:B------:R-:W-:Y:S02]  /*19f0*/  ISETP.GE.AND P2, PT, R0.reuse, R5, PT ;  /* 0x000000050000720c */ /* 0x040fe40003f46270 */
[----:B------:R-:W-:Y:S01]  /*1a00*/  ISETP.GE.AND P3, PT, R0, R3, PT ;  /* 0x000000030000720c */ /* 0x000fe20003f66270 */
[C---:B------:R-:W-:Y:S01]  /*1a10*/  VIADD R3, R23.reuse, 0x28 ;  /* 0x0000002817037836 */ /* 0x040fe20000000000 */
[----:B------:R-:W-:Y:S02]  /*1a20*/  IADD3 R5, R23, 0x21, RZ ;  /* 0x0000002117057810 */ /* 0x000fe40007ffe0ff */
[----:B------:R-:W-:Y:S02]  /*1a30*/  FSEL R29, R29, -INF , P4 ;  /* 0xff8000001d1d7808 */ /* 0x000fe40002000000 */
[----:B------:R-:W-:-:S02]  /*1a40*/  FSEL R35, R35, -INF , P4 ;  /* 0xff80000023237808 */ /* 0x000fc40002000000 */
[----:B------:R-:W-:Y:S02]  /*1a50*/  ISETP.GE.AND P4, PT, R0, R5, PT ;  /* 0x000000050000720c */ /* 0x000fe40003f86270 */
[----:B------:R-:W-:Y:S02]  /*1a60*/  FSEL R32, R32, -INF , P6 ;  /* 0xff80000020207808 */ /* 0x000fe40003000000 */
[----:B------:R-:W-:Y:S02]  /*1a70*/  FSEL R38, R38, -INF , P6 ;  /* 0xff80000026267808 */ /* 0x000fe40003000000 */
[C---:B------:R-:W-:Y:S02]  /*1a80*/  IADD3 R5, R23.reuse, 0x29, RZ ;  /* 0x0000002917057810 */ /* 0x040fe40007ffe0ff */
[----:B------:R-:W-:Y:S01]  /*1a90*/  ISETP.GE.AND P6, PT, R0, R3, PT ;  /* 0x000000030000720c */ /* 0x000fe20003fc6270 */
[----:B------:R-:W-:Y:S01]  /*1aa0*/  VIADD R3, R23, 0x30 ;  /* 0x0000003017037836 */ /* 0x000fe20000000000 */
[----:B------:R-:W-:-:S02]  /*1ab0*/  FSEL R33, R33, -INF , P5 ;  /* 0xff80000021217808 */ /* 0x000fc40002800000 */
[----:B------:R-:W-:Y:S02]  /*1ac0*/  FSEL R39, R39, -INF , P5 ;  /* 0xff80000027277808 */ /* 0x000fe40002800000 */
[----:B------:R-:W-:Y:S02]  /*1ad0*/  ISETP.GE.AND P5, PT, R0, R5, PT ;  /* 0x000000050000720c */ /* 0x000fe40003fa6270 */
[----:B------:R-:W-:Y:S02]  /*1ae0*/  FSEL R36, R36, -INF , P1 ;  /* 0xff80000024247808 */ /* 0x000fe40000800000 */
[----:B------:R-:W-:Y:S02]  /*1af0*/  FSEL R42, R42, -INF , P1 ;  /* 0xff8000002a2a7808 */ /* 0x000fe40000800000 */
[----:B------:R-:W-:Y:S02]  /*1b00*/  FMNMX R5, R24, R25, !PT ;  /* 0x0000001918057209 */ /* 0x000fe40007800000 */
[----:B------:R-:W-:-:S02]  /*1b10*/  ISETP.GE.AND P1, PT, R0, R3, PT ;  /* 0x000000030000720c */ /* 0x000fc40003f26270 */
[----:B------:R-:W-:Y:S02]  /*1b20*/  IADD3 R3, R23, 0x31, RZ ;  /* 0x0000003117037810 */ /* 0x000fe40007ffe0ff */
[----:B------:R-:W-:Y:S02]  /*1b30*/  FMNMX R4, R28, R5, !PT ;  /* 0x000000051c047209 */ /* 0x000fe40007800000 */
[----:B------:R-:W-:Y:S02]  /*1b40*/  FSEL R37, R37, -INF , P2 ;  /* 0xff80000025257808 */ /* 0x000fe40001000000 */
[----:B------:R-:W-:Y:S02]  /*1b50*/  FSEL R43, R43, -INF , P2 ;  /* 0xff8000002b2b7808 */ /* 0x000fe40001000000 */
[----:B------:R-:W-:Y:S01]  /*1b60*/  ISETP.GE.AND P2, PT, R0, R3, PT ;  /* 0x000000030000720c */ /* 0x000fe20003f46270 */
[----:B------:R-:W-:Y:S01]  /*1b70*/  VIADD R3, R23, 0x38 ;  /* 0x0000003817037836 */ /* 0x000fe20000000000 */
[----:B------:R-:W-:-:S02]  /*1b80*/  FMNMX R5, R29, R4, !PT ;  /* 0x000000041d057209 */ /* 0x000fc40007800000 */
[----:B------:R-:W-:Y:S02]  /*1b90*/  FSEL R40, R40, -INF , P3 ;  /* 0xff80000028287808 */ /* 0x000fe40001800000 */
[----:B------:R-:W-:Y:S02]  /*1ba0*/  FSEL R46, R46, -INF , P3 ;  /* 0xff8000002e2e7808 */ /* 0x000fe40001800000 */
[----:B------:R-:W-:Y:S02]  /*1bb0*/  ISETP.GE.AND P3, PT, R0, R3, PT ;  /* 0x000000030000720c */ /* 0x000fe40003f66270 */
[----:B------:R-:W-:Y:S02]  /*1bc0*/  FMNMX R4, R32, R5, !PT ;  /* 0x0000000520047209 */ /* 0x000fe40007800000 */
[----:B------:R-:W-:Y:S02]  /*1bd0*/  IADD3 R3, R23, 0x39, RZ ;  /* 0x0000003917037810 */ /* 0x000fe40007ffe0ff */
[----:B------:R-:W-:-:S02]  /*1be0*/  FSEL R41, R41, -INF , P4 ;  /* 0xff80000029297808 */ /* 0x000fc40002000000 */
[----:B------:R-:W-:Y:S02]  /*1bf0*/  FSEL R47, R47, -INF , P4 ;  /* 0xff8000002f2f7808 */ /* 0x000fe40002000000 */
[----:B------:R-:W-:Y:S02]  /*1c00*/  FMNMX R5, R33, R4, !PT ;  /* 0x0000000421057209 */ /* 0x000fe40007800000 */
[----:B------:R-:W-:Y:S01]  /*1c10*/  ISETP.GE.AND P4, PT, R0, R3, PT ;  /* 0x000000030000720c */ /* 0x000fe20003f86270 */
[----:B------:R-:W-:Y:S01]  /*1c20*/  VIADD R3, R23, 0x40 ;  /* 0x0000004017037836 */ /* 0x000fe20000000000 */
[----:B------:R-:W-:Y:S02]  /*1c30*/  FMNMX R4, R36, R5, !PT ;  /* 0x0000000524047209 */ /* 0x000fe40007800000 */
[----:B------:R-:W-:Y:S02]  /*1c40*/  FSEL R44, R44, -INF , P6 ;  /* 0xff8000002c2c7808 */ /* 0x000fe40003000000 */
[----:B------:R-:W-:-:S02]  /*1c50*/  FSEL R50, R50, -INF , P6 ;  /* 0xff80000032327808 */ /* 0x000fc40003000000 */
[C---:B------:R-:W-:Y:S02]  /*1c60*/  ISETP.GE.AND P6, PT, R0.reuse, R3, PT ;  /* 0x000000030000720c */ /* 0x040fe40003fc6270 */
        /* <DEDUP_REMOVED lines=8> */
[----:B------:R-:W-:Y:S02]  /*1cf0*/  FMNMX R5, R41, R4, !PT ;  /* 0x0000000429057209 */ /* 0x000fe40007800000 */
[----:B------:R-:W-:Y:S02]  /*1d00*/  FSEL R54, R54, -INF , P1 ;  /* 0xff80000036367808 */ /* 0x000fe40000800000 */
[----:B------:R-:W-:Y:S02]  /*1d10*/  ISETP.GE.AND P1, PT, R0, R3, PT ;  /* 0x000000030000720c */ /* 0x000fe40003f26270 */
[----:B------:R-:W-:Y:S02]  /*1d20*/  IADD3 R3, R23, 0x49, RZ ;  /* 0x0000004917037810 */ /* 0x000fe40007ffe0ff */
[----:B------:R-:W-:-:S02]  /*1d30*/  FMNMX R4, R44, R5, !PT ;  /* 0x000000052c047209 */ /* 0x000fc40007800000 */
[----:B------:R-:W-:Y:S02]  /*1d40*/  FSEL R49, R49, -INF , P2 ;  /* 0xff80000031317808 */ /* 0x000fe40001000000 */
[----:B------:R-:W-:Y:S02]  /*1d50*/  FSEL R55, R55, -INF , P2 ;  /* 0xff80000037377808 */ /* 0x000fe40001000000 */
[----:B------:R-:W-:Y:S01]  /*1d60*/  ISETP.GE.AND P2, PT, R0, R3, PT ;  /* 0x000000030000720c */ /* 0x000fe20003f46270 */
[----:B------:R-:W-:Y:S01]  /*1d70*/  VIADD R3, R23, 0x50 ;  /* 0x0000005017037836 */ /* 0x000fe20000000000 */
[----:B------:R-:W-:Y:S02]  /*1d80*/  FMNMX R5, R45, R4, !PT ;  /* 0x000000042d057209 */ /* 0x000fe40007800000 */
[----:B------:R-:W-:Y:S02]  /*1d90*/  FSEL R52, R52, -INF , P3 ;  /* 0xff80000034347808 */ /* 0x000fe40001800000 */
[----:B------:R-:W-:-:S02]  /*1da0*/  FSEL R58, R58, -INF , P3 ;  /* 0xff8000003a3a7808 */ /* 0x000fc40001800000 */
[----:B------:R-:W-:Y:S02]  /*1db0*/  FMNMX R4, R48, R5, !PT ;  /* 0x0000000530047209 */ /* 0x000fe40007800000 */
[----:B------:R-:W-:Y:S02]  /*1dc0*/  ISETP.GE.AND P3, PT, R0, R3, PT ;  /* 0x000000030000720c */ /* 0x000fe40003f66270 */
[----:B------:R-:W-:Y:S02]  /*1dd0*/  IADD3 R3, R23, 0x51, RZ ;  /* 0x0000005117037810 */ /* 0x000fe40007ffe0ff */
[----:B------:R-:W-:Y:S02]  /*1de0*/  FMNMX R5, R49, R4, !PT ;  /* 0x0000000431057209 */ /* 0x000fe40007800000 */
[----:B------:R-:W-:Y:S02]  /*1df0*/  FSEL R53, R53, -INF , P4 ;  /* 0xff80000035357808 */ /* 0x000fe40002000000 */
[----:B------:R-:W-:-:S02]  /*1e00*/  FSEL R59, R59, -INF , P4 ;  /* 0xff8000003b3b7808 */ /* 0x000fc40002000000 */
[----:B------:R-:W-:Y:S01]  /*1e10*/  ISETP.GE.AND P4, PT, R0, R3, PT ;  /* 0x000000030000720c */ /* 0x000fe20003f86270 */
[----:B------:R-:W-:Y:S01]  /*1e20*/  VIADD R3, R23, 0x58 ;  /* 0x0000005817037836 */ /* 0x000fe20000000000 */
[----:B------:R-:W-:Y:S02]  /*1e30*/  FMNMX R4, R52, R5, !PT ;  /* 0x0000000534047209 */ /* 0x000fe40007800000 */
[----:B------:R-:W-:Y:S02]  /*1e40*/  FSEL R56, R56, -INF , P6 ;  /* 0xff80000038387808 */ /* 0x000fe40003000000 */
[----:B------:R-:W-:Y:S02]  /*1e50*/  FSEL R62, R62, -INF , P6 ;  /* 0xff8000003e3e7808 */ /* 0x000fe40003000000 */
[----:B------:R-:W-:Y:S02]  /*1e60*/  ISETP.GE.AND P6, PT, R0, R3, PT ;  /* 0x000000030000720c */ /* 0x000fe40003fc6270 */
[----:B------:R-:W-:-:S02]  /*1e70*/  FMNMX R5, R53, R4, !PT ;  /* 0x0000000435057209 */ /* 0x000fc40007800000 */
[----:B------:R-:W-:Y:S02]  /*1e80*/  IADD3 R3, R23, 0x59, RZ ;  /* 0x0000005917037810 */ /* 0x000fe40007ffe0ff */
[----:B------:R-:W-:Y:S02]  /*1e90*/  FSEL R57, R57, -INF , P5 ;  /* 0xff80000039397808 */ /* 0x000fe40002800000 */
[----:B------:R-:W-:Y:S02]  /*1ea0*/  FMNMX R4, R56, R5, !PT ;  /* 0x0000000538047209 */ /* 0x000fe40007800000 */
[----:B------:R-:W-:Y:S01]  /*1eb0*/  ISETP.GE.AND P0, PT, R0, R3, PT ;  /* 0x000000030000720c */ /* 0x000fe20003f06270 */
[----:B------:R-:W-:Y:S01]  /*1ec0*/  VIADD R3, R23, 0x60 ;  /* 0x0000006017037836 */ /* 0x000fe20000000000 */
[----:B------:R-:W-:Y:S02]  /*1ed0*/  FSEL R60, R60, -INF , P1 ;  /* 0xff8000003c3c7808 */ /* 0x000fe40000800000 */
[----:B------:R-:W-:-:S02]  /*1ee0*/  FMNMX R5, R57, R4, !PT ;  /* 0x0000000439057209 */ /* 0x000fc40007800000 */
[----:B------:R-:W-:Y:S02]  /*1ef0*/  FSEL R66, R66, -INF , P1 ;  /* 0xff80000042427808 */ /* 0x000fe40000800000 */
[----:B------:R-:W-:Y:S02]  /*1f00*/  ISETP.GE.AND P1, PT, R0, R3, PT ;  /* 0x000000030000720c */ /* 0x000fe40003f26270 */
[----:B------:R-:W-:Y:S02]  /*1f10*/  IADD3 R3, R23, 0x61, RZ ;  /* 0x0000006117037810 */ /* 0x000fe40007ffe0ff */
[----:B------:R-:W-:Y:S02]  /*1f20*/  FSEL R61, R61, -INF , P2 ;  /* 0xff8000003d3d7808 */ /* 0x000fe40001000000 */
[----:B------:R-:W-:Y:S02]  /*1f30*/  FMNMX R4, R60, R5, !PT ;  /* 0x000000053c047209 */ /* 0x000fe40007800000 */
[----:B------:R-:W-:-:S02]  /*1f40*/  FSEL R67, R67, -INF , P2 ;  /* 0xff80000043437808 */ /* 0x000fc40001000000 */
[----:B------:R-:W-:Y:S01]  /*1f50*/  ISETP.GE.AND P2, PT, R0, R3, PT ;  /* 0x000000030000720c */ /* 0x000fe20003f46270 */
[----:B------:R-:W-:Y:S01]  /*1f60*/  VIADD R3, R23, 0x68 ;  /* 0x0000006817037836 */ /* 0x000fe20000000000 */
[----:B------:R-:W-:Y:S02]  /*1f70*/  FSEL R64, R64, -INF , P3 ;  /* 0xff80000040407808 */ /* 0x000fe40001800000 */
[----:B------:R-:W-:Y:S02]  /*1f80*/  FMNMX R5, R61, R4, !PT ;  /* 0x000000043d057209 */ /* 0x000fe40007800000 */
[----:B------:R-:W-:Y:S02]  /*1f90*/  FSEL R65, R65, -INF , P4 ;  /* 0xff80000041417808 */ /* 0x000fe40002000000 */
[----:B------:R-:W-:Y:S02]  /*1fa0*/  FMNMX R4, R64, R5, !PT ;  /* 0x0000000540047209 */ /* 0x000fe40007800000 */
[----:B------:R-:W-:-:S02]  /*1fb0*/  FSEL R70, R70, -INF , P3 ;  /* 0xff80000046467808 */ /* 0x000fc40001800000 */
[----:B------:R-:W-:Y:S02]  /*1fc0*/  ISETP.GE.AND P3, PT, R0, R3, PT ;  /* 0x000000030000720c */ /* 0x000fe40003f66270 */
[----:B------:R-:W-:Y:S02]  /*1fd0*/  IADD3 R3, R23, 0x78, RZ ;  /* 0x0000007817037810 */ /* 0x000fe40007ffe0ff */
[----:B------:R-:W-:Y:S02]  /*1fe0*/  FSEL R68, R68, -INF , P6 ;  /* 0xff80000044447808 */ /* 0x000fe40003000000 */
[----:B------:R-:W-:Y:S02]  /*1ff0*/  FMNMX R5, R65, R4, !PT ;  /* 0x0000000441057209 */ /* 0x000fe40007800000 */
[----:B------:R-:W-:Y:S02]  /*2000*/  FSEL R71, R71, -INF , P4 ;  /* 0xff80000047477808 */ /* 0x000fe40002000000 */
[----:B------:R-:W-:Y:S01]  /*2010*/  ISETP.GE.AND P4, PT, R0, R3, PT ;  /* 0x000000030000720c */ /* 0x000fe20003f86270 */
[----:B------:R-:W-:Y:S01]  /*2020*/  VIADD R3, R23, 0x79 ;  /* 0x0000007917037836 */ /* 0x000fe20000000000 */
[----:B------:R-:W-:-:S02]  /*2030*/  FSEL R69, R69, -INF , P0 ;  /* 0xff80000045457808 */ /* 0x000fc40000000000 */
[----:B------:R-:W-:Y:S02]  /*2040*/  FMNMX R4, R68, R5, !PT ;  /* 0x0000000544047209 */ /* 0x000fe40007800000 */
[----:B------:R-:W-:Y:S02]  /*2050*/  FSEL R72, R72, -INF , P1 ;  /* 0xff80000048487808 */ /* 0x000fe40000800000 */
[----:B------:R-:W-:Y:S02]  /*2060*/  FSEL R84, R84, -INF , P4 ;  /* 0xff80000054547808 */ /* 0x000fe40002000000 */
[----:B------:R-:W-:Y:S02]  /*2070*/  FMNMX R5, R69, R4, !PT ;  /* 0x0000000445057209 */ /* 0x000fe40007800000 */
[----:B------:R-:W-:Y:S02]  /*2080*/  ISETP.GE.AND P4, PT, R0, R3, PT ;  /* 0x000000030000720c */ /* 0x000fe40003f86270 */
[----:B------:R-:W-:-:S02]  /*2090*/  IADD3 R3, R23, 0x69, RZ ;  /* 0x0000006917037810 */ /* 0x000fc40007ffe0ff */
[----:B------:R-:W-:Y:S02]  /*20a0*/  FSEL R73, R73, -INF , P2 ;  /* 0xff80000049497808 */ /* 0x000fe40001000000 */
[----:B------:R-:W-:Y:S02]  /*20b0*/  FMNMX R4, R72, R5, !PT ;  /* 0x0000000548047209 */ /* 0x000fe40007800000 */
[----:B------:R-:W-:Y:S02]  /*20c0*/  FSEL R85, R85, -INF , P4 ;  /* 0xff80000055557808 */ /* 0x000fe40002000000 */
[----:B------:R-:W-:Y:S01]  /*20d0*/  ISETP.GE.AND P4, PT, R0, R3, PT ;  /* 0x000000030000720c */ /* 0x000fe20003f86270 */
[----:B------:R-:W-:Y:S01]  /*20e0*/  VIADD R3, R23, 0x70 ;  /* 0x0000007017037836 */ /* 0x000fe20000000000 */
[----:B------:R-:W-:Y:S02]  /*20f0*/  FSEL R76, R76, -INF , P3 ;  /* 0xff8000004c4c7808 */ /* 0x000fe40001800000 */
[----:B------:R-:W-:-:S02]  /*2100*/  FMNMX R9, R73, R4, !PT ;  /* 0x0000000449097209 */ /* 0x000fc40007800000 */
[----:B------:R-:W-:Y:S02]  /*2110*/  FSEL R63, R63, -INF , P5 ;  /* 0xff8000003f3f7808 */ /* 0x000fe40002800000 */
[----:B------:R-:W-:Y:S02]  /*2120*/  IADD3 R5, R23, 0x71, RZ ;  /* 0x0000007117057810 */ /* 0x000fe40007ffe0ff */
[----:B------:R-:W-:Y:S02]  /*2130*/  FSEL R77, R77, -INF , P4 ;  /* 0xff8000004d4d7808 */ /* 0x000fe40002000000 */
[----:B------:R-:W-:Y:S02]  /*2140*/  FMNMX R4, R76, R9, !PT ;  /* 0x000000094c047209 */ /* 0x000fe40007800000 */
[----:B------:R-:W-:Y:S02]  /*2150*/  ISETP.GE.AND P5, PT, R0, R3, PT ;  /* 0x000000030000720c */ /* 0x000fe40003fa6270 */
[----:B------:R-:W-:-:S02]  /*2160*/  P2R R6, PR, RZ, 0x40 ;  /* 0x00000040ff067803 */ /* 0x000fc40000000000 */
[----:B------:R-:W-:Y:S02]  /*2170*/  FSEL R80, R80, -INF , P5 ;  /* 0xff80000050507808 */ /* 0x000fe40002800000 */
[----:B------:R-:W-:Y:S02]  /*2180*/  FMNMX R3, R77, R4, !PT ;  /* 0x000000044d037209 */ /* 0x000fe40007800000 */
[----:B------:R-:W-:Y:S02]  /*2190*/  ISETP.GE.AND P6, PT, R0, R5, PT ;  /* 0x000000050000720c */ /* 0x000fe40003fc6270 */
[----:B------:R-:W-:Y:S02]  /*21a0*/  FMNMX R0, R80, R3, !PT ;  /* 0x0000000350007209 */ /* 0x000fe40007800000 */
[----:B------:R-:W-:Y:S02]  /*21b0*/  FSEL R81, R81, -INF , P6 ;  /* 0xff80000051517808 */ /* 0x000fe40003000000 */
[----:B------:R-:W-:-:S02]  /*21c0*/  P2R R8, PR, RZ, 0x1 ;  /* 0x00000001ff087803 */ /* 0x000fc40000000000 */
[----:B------:R-:W-:Y:S02]  /*21d0*/  FMNMX R3, R81, R0, !PT ;  /* 0x0000000051037209 */ /* 0x000fe40007800000 */
[----:B------:R-:W-:Y:S02]  /*21e0*/  ISETP.NE.AND P0, PT, R6, RZ, PT ;  /* 0x000000ff0600720c */ /* 0x000fe40003f05270 */
[----:B------:R-:W-:Y:S02]  /*21f0*/  FMNMX R0, R84, R3, !PT ;  /* 0x0000000354007209 */ /* 0x000fe40007800000 */
[----:B------:R-:W-:Y:S02]  /*2200*/  P2R R6, PR, RZ, 0x1 ;  /* 0x00000001ff067803 */ /* 0x000fe40000000000 */
[----:B------:R-:W-:Y:S02]  /*2210*/  FMNMX R0, R85, R0, !PT ;  /* 0x0000000055007209 */ /* 0x000fe40007800000 */
[----:B------:R-:W-:-:S02]  /*2220*/  FSEL R78, R78, -INF , P1 ;  /* 0xff8000004e4e7808 */ /* 0x000fc40000800000 */
[----:B------:R-:W-:Y:S01]  /*2230*/  FSEL R82, R82, -INF , P3 ;  /* 0xff80000052527808 */ /* 0x000fe20001800000 */
[----:B------:R-:W1:Y:S01]  /*2240*/  SHFL.BFLY PT, R3, R0, 0x1, 0x1f ;  /* 0x0c201f0000037f89 */ /* 0x000e6200000e0000 */
[----:B------:R-:W-:Y:S02]  /*2250*/  FSEL R83, R83, -INF , P4 ;  /* 0xff80000053537808 */ /* 0x000fe40002000000 */
[----:B------:R-:W-:Y:S02]  /*2260*/  FSEL R87, R87, -INF , P6 ;  /* 0xff80000057577808 */ /* 0x000fe40003000000 */
[----:B------:R-:W-:Y:S02]  /*2270*/  FSEL R79, R79, -INF , P2 ;  /* 0xff8000004f4f7808 */ /* 0x000fe40001000000 */
[----:B------:R-:W-:Y:S02]  /*2280*/  FSEL R86, R86, -INF , P5 ;  /* 0xff80000056567808 */ /* 0x000fe40002800000 */
[----:B-1----:R-:W-:-:S05]  /*2290*/  FMNMX R3, R0, R3, !PT ;  /* 0x0000000300037209 */ /* 0x002fca0007800000 */
[----:B------:R-:W1:Y:S02]  /*22a0*/  SHFL.BFLY PT, R4, R3, 0x2, 0x1f ;  /* 0x0c401f0003047f89 */ /* 0x000e6400000e0000 */
[----:B-1----:R-:W-:Y:S02]  /*22b0*/  FMNMX R5, R3, R4, !PT ;  /* 0x0000000403057209 */ /* 0x002fe40007800000 */
[----:B------:R-:W-:Y:S02]  /*22c0*/  FMNMX R3, R26, R27, !PT ;  /* 0x0000001b1a037209 */ /* 0x000fe40007800000 */
[----:B------:R-:W-:-:S04]  /*22d0*/  FSETP.NEU.AND P0, PT, R5, -INF , PT ;  /* 0xff8000000500780b */ /* 0x000fc80003f0d000 */
[----:B------:R-:W-:Y:S02]  /*22e0*/  FSEL R4, R5, RZ, P0 ;  /* 0x000000ff05047208 */ /* 0x000fe40000000000 */
[----:B------:R-:W-:-:S03]  /*22f0*/  ISETP.NE.AND P0, PT, R6, RZ, PT ;  /* 0x000000ff0600720c */ /* 0x000fc60003f05270 */
[----:B------:R-:W-:Y:S01]  /*2300*/  FMUL R20, R4, UR6 ;  /* 0x0000000604147c20 */ /* 0x000fe20008400000 */
[----:B------:R-:W-:Y:S02]  /*2310*/  FMNMX R4, R30, R3, !PT ;  /* 0x000000031e047209 */ /* 0x000fe40007800000 */
[----:B------:R-:W-:Y:S01]  /*2320*/  FSEL R74, R74, -INF , P0 ;  /* 0xff8000004a4a7808 */ /* 0x000fe20000000000 */
[--C-:B------:R-:W-:Y:S01]  /*2330*/  FFMA R24, R24, UR6, -R20.reuse ;  /* 0x0000000618187c23 */ /* 0x100fe20008000814 */
[----:B------:R-:W-:Y:S01]  /*2340*/  FMNMX R3, R31, R4, !PT ;  /* 0x000000041f037209 */ /* 0x000fe20007800000 */
[--C-:B------:R-:W-:Y:S01]  /*2350*/  FFMA R0, R28, UR6, -R20.reuse ;  /* 0x000000061c007c23 */ /* 0x100fe20008000814 */
[----:B------:R-:W-:Y:S01]  /*2360*/  ISETP.NE.AND P0, PT, R8, RZ, PT ;  /* 0x000000ff0800720c */ /* 0x000fe20003f05270 */
[--C-:B------:R-:W-:Y:S01]  /*2370*/  FFMA R8, R36, UR6, -R20.reuse ;  /* 0x0000000624087c23 */ /* 0x100fe20008000814 */
[----:B------:R-:W-:Y:S01]  /*2380*/  FSETP.GEU.AND P1, PT, R24, -126, PT ;  /* 0xc2fc00001800780b */ /* 0x000fe20003f2e000 */
[--C-:B------:R-:W-:Y:S01]  /*2390*/  FFMA R11, R29, UR6, -R20.reuse ;  /* 0x000000061d0b7c23 */ /* 0x100fe20008000814 */
[----:B------:R-:W-:Y:S01]  /*23a0*/  FMNMX R4, R34, R3, !PT ;  /* 0x0000000322047209 */ /* 0x000fe20007800000 */
        /* <DEDUP_REMOVED lines=10> */
[----:B------:R-:W-:Y:S01]  /*2450*/  @!P1 FMUL R24, R24, 0.5 ;  /* 0x3f00000018189820 */ /* 0x000fe20000400000 */
[----:B------:R-:W-:Y:S01]  /*2460*/  FMNMX R3, R39, R4, !PT ;  /* 0x0000000427037209 */ /* 0x000fe20007800000 */
[--C-:B------:R-:W-:Y:S01]  /*2470*/  FFMA R21, R41, UR6, -R20.reuse ;  /* 0x0000000629157c23 */ /* 0x100fe20008000814 */
[----:B------:R-:W-:Y:S01]  /*2480*/  FSETP.GEU.AND P2, PT, R9, -126, PT ;  /* 0xc2fc00000900780b */ /* 0x000fe20003f4e000 */
[----:B------:R-:W-:Y:S01]  /*2490*/  @!P3 FMUL R0, R0, 0.5 ;  /* 0x3f0000000000b820 */ /* 0x000fe20000400000 */
[----:B------:R-:W-:Y:S01]  /*24a0*/  FMNMX R4, R42, R3, !PT ;  /* 0x000000032a047209 */ /* 0x000fe20007800000 */
[----:B------:R-:W1:Y:S01]  /*24b0*/  MUFU.EX2 R24, R24 ;  /* 0x0000001800187308 */ /* 0x000e620000000800 */
[----:B------:R-:W-:Y:S01]  /*24c0*/  FSETP.GEU.AND P5, PT, R28, -126, PT ;  /* 0xc2fc00001c00780b */ /* 0x000fe20003fae000 */
[----:B------:R-:W-:Y:S01]  /*24d0*/  @!P4 FMUL R11, R11, 0.5 ;  /* 0x3f0000000b0bc820 */ /* 0x000fe20000400000 */
[----:B------:R-:W-:Y:S01]  /*24e0*/  FMNMX R3, R43, R4, !PT ;  /* 0x000000042b037209 */ /* 0x000fe20007800000 */
[--C-:B------:R-:W-:Y:S01]  /*24f0*/  FFMA R25, R45, UR6, -R20.reuse ;  /* 0x000000062d197c23 */ /* 0x100fe20008000814 */
[--C-:B------:R-:W-:Y:S01]  /*2500*/  FFMA R15, R37, UR6, -R20.reuse ;  /* 0x00000006250f7c23 */ /* 0x100fe20008000814 */
[----:B------:R-:W-:Y:S01]  /*2510*/  @!P6 FMUL R13, R13, 0.5 ;  /* 0x3f0000000d0de820 */ /* 0x000fe20000400000 */
[----:B------:R-:W-:Y:S01]  /*2520*/  FMNMX R4, R46, R3, !PT ;  /* 0x000000032e047209 */ /* 0x000fe20007800000 */
[----:B------:R-:W2:Y:S01]  /*2530*/  MUFU.EX2 R0, R0 ;  /* 0x0000000000007308 */ /* 0x000ea20000000800 */
[----:B------:R-:W-:Y:S01]  /*2540*/  FSEL R75, R75, -INF , P0 ;  /* 0xff8000004b4b7808 */ /* 0x000fe20000000000 */
[----:B------:R-:W-:Y:S01]  /*2550*/  @!P2 FMUL R9, R9, 0.5 ;  /* 0x3f0000000909a820 */ /* 0x000fe20000400000 */
[----:B------:R-:W-:Y:S01]  /*2560*/  FMNMX R3, R47, R4, !PT ;  /* 0x000000042f037209 */ /* 0x000fe20007800000 */
[--C-:B------:R-:W-:Y:S01]  /*2570*/  FFMA R12, R52, UR6, -R20.reuse ;  /* 0x00000006340c7c23 */ /* 0x100fe20008000814 */
[----:B------:R-:W-:Y:S01]  /*2580*/  ISETP.NE.AND P0, PT, R10, RZ, PT ;  /* 0x000000ff0a00720c */ /* 0x000fe20003f05270 */
[----:B------:R-:W-:Y:S01]  /*2590*/  @!P5 FMUL R28, R28, 0.5 ;  /* 0x3f0000001c1cd820 */ /* 0x000fe20000400000 */
[----:B------:R-:W-:Y:S01]  /*25a0*/  FMNMX R4, R50, R3, !PT ;  /* 0x0000000332047209 */ /* 0x000fe20007800000 */
[----:B------:R-:W3:Y:S01]  /*25b0*/  MUFU.EX2 R11, R11 ;  /* 0x0000000b000b7308 */ /* 0x000ee20000000800 */
[----:B-1----:R-:W-:Y:S01]  /*25c0*/  @!P1 FMUL R24, R24, R24 ;  /* 0x0000001818189220 */ /* 0x002fe20000400000 */
[----:B------:R-:W-:Y:S01]  /*25d0*/  FSETP.GEU.AND P1, PT, R8, -126, PT ;  /* 0xc2fc00000800780b */ /* 0x000fe20003f2e000 */
[--C-:B------:R-:W-:Y:S01]  /*25e0*/  FFMA R10, R44, UR6, -R20.reuse ;  /* 0x000000062c0a7c23 */ /* 0x100fe20008000814 */
[----:B------:R-:W-:Y:S01]  /*25f0*/  FMNMX R3, R51, R4, !PT ;  /* 0x0000000433037209 */ /* 0x000fe20007800000 */
[--C-:B------:R-:W-:Y:S01]  /*2600*/  FFMA R41, R60, UR6, -R20.reuse ;  /* 0x000000063c297c23 */ /* 0x100fe20008000814 */
[--C-:B------:R-:W-:Y:S01]  /*2610*/  FFMA R33, R53, UR6, -R20.reuse ;  /* 0x0000000635217c23 */ /* 0x100fe20008000814 */
[--C-:B------:R-:W-:Y:S01]  /*2620*/  FFMA R40, R57, UR6, -R20.reuse ;  /* 0x0000000639287c23 */ /* 0x100fe20008000814 */
[----:B------:R-:W-:Y:S01]  /*2630*/  FMNMX R4, R54, R3, !PT ;  /* 0x0000000336047209 */ /* 0x000fe20007800000 */
[----:B--2---:R-:W-:Y:S01]  /*2640*/  @!P3 FMUL R0, R0, R0 ;  /* 0x000000000000b220 */ /* 0x004fe20000400000 */
[----:B------:R-:W-:Y:S01]  /*2650*/  FSETP.GEU.AND P3, PT, R32, -126, PT ;  /* 0xc2fc00002000780b */ /* 0x000fe20003f6e000 */
[----:B------:R-:W1:Y:S01]  /*2660*/  MUFU.EX2 R13, R13 ;  /* 0x0000000d000d7308 */ /* 0x000e620000000800 */
[----:B------:R-:W-:Y:S01]  /*2670*/  FMNMX R3, R55, R4, !PT ;  /* 0x0000000437037209 */ /* 0x000fe20007800000 */
[--C-:B------:R-:W-:Y:S01]  /*2680*/  FFMA R29, R49, UR6, -R20.reuse ;  /* 0x00000006311d7c23 */ /* 0x100fe20008000814 */
[--C-:B------:R-:W-:Y:S01]  /*2690*/  FFMA R45, R64, UR6, -R20.reuse ;  /* 0x00000006402d7c23 */ /* 0x100fe20008000814 */
[----:B------:R-:W-:Y:S01]  /*26a0*/  @!P1 FMUL R8, R8, 0.5 ;  /* 0x3f00000008089820 */ /* 0x000fe20000400000 */
[----:B------:R-:W-:Y:S01]  /*26b0*/  FMNMX R4, R58, R3, !PT ;  /* 0x000000033a047209 */ /* 0x000fe20007800000 */
[----:B---3--:R-:W-:Y:S01]  /*26c0*/  @!P4 FMUL R11, R11, R11 ;  /* 0x0000000b0b0bc220 */ /* 0x008fe20000400000 */
[----:B------:R-:W-:Y:S01]  /*26d0*/  FSETP.GEU.AND P4, PT, R21, -126, PT ;  /* 0xc2fc00001500780b */ /* 0x000fe20003f8e000 */
[----:B------:R-:W2:Y:S01]  /*26e0*/  MUFU.EX2 R9, R9 ;  /* 0x0000000900097308 */ /* 0x000ea20000000800 */
[----:B------:R-:W-:Y:S01]  /*26f0*/  FMNMX R3, R59, R4, !PT ;  /* 0x000000043b037209 */ /* 0x000fe20007800000 */
[--C-:B------:R-:W-:Y:S01]  /*2700*/  FFMA R37, R56, UR6, -R20.reuse ;  /* 0x0000000638257c23 */ /* 0x100fe20008000814 */
[--C-:B------:R-:W-:Y:S01]  /*2710*/  FFMA R72, R72, UR6, -R20.reuse ;  /* 0x0000000648487c23 */ /* 0x100fe20008000814 */
[----:B------:R-:W-:Y:S01]  /*2720*/  @!P3 FMUL R32, R32, 0.5 ;  /* 0x3f0000002020b820 */ /* 0x000fe20000400000 */
[----:B------:R-:W-:Y:S01]  /*2730*/  FMNMX R4, R62, R3, !PT ;  /* 0x000000033e047209 */ /* 0x000fe20007800000 */
[--C-:B------:R-:W-:Y:S01]  /*2740*/  FFMA R65, R65, UR6, -R20.reuse ;  /* 0x0000000641417c23 */ /* 0x100fe20008000814 */
[--C-:B------:R-:W-:Y:S01]  /*2750*/  FFMA R69, R69, UR6, -R20.reuse ;  /* 0x0000000645457c23 */ /* 0x100fe20008000814 */
[----:B------:R-:W3:Y:S01]  /*2760*/  MUFU.EX2 R8, R8 ;  /* 0x0000000800087308 */ /* 0x000ee20000000800 */
[----:B-1----:R-:W-:Y:S01]  /*2770*/  @!P6 FMUL R13, R13, R13 ;  /* 0x0000000d0d0de220 */ /* 0x002fe20000400000 */
[----:B------:R-:W-:Y:S01]  /*2780*/  FMNMX R3, R63, R4, !PT ;  /* 0x000000043f037209 */ /* 0x000fe20007800000 */
[--C-:B------:R-:W-:Y:S01]  /*2790*/  FFMA R14, R61, UR6, -R20.reuse ;  /* 0x000000063d0e7c23 */ /* 0x100fe20008000814 */
[----:B------:R-:W-:Y:S01]  /*27a0*/  @!P4 FMUL R21, R21, 0.5 ;  /* 0x3f0000001515c820 */ /* 0x000fe20000400000 */
[----:B------:R-:W-:Y:S01]  /*27b0*/  FSETP.GEU.AND P6, PT, R25, -126, PT ;  /* 0xc2fc00001900780b */ /* 0x000fe20003fce000 */
[--C-:B------:R-:W-:Y:S01]  /*27c0*/  FFMA R76, R76, UR6, -R20.reuse ;  /* 0x000000064c4c7c23 */ /* 0x100fe20008000814 */
[----:B------:R-:W-:Y:S01]  /*27d0*/  FMNMX R4, R66, R3, !PT ;  /* 0x0000000342047209 */ /* 0x000fe20007800000 */
[----:B------:R-:W1:Y:S01]  /*27e0*/  MUFU.EX2 R32, R32 ;  /* 0x0000002000207308 */ /* 0x000e620000000800 */
[----:B--2---:R-:W-:Y:S01]  /*27f0*/  @!P2 FMUL R9, R9, R9 ;  /* 0x000000090909a220 */ /* 0x004fe20000400000 */
[----:B------:R-:W-:Y:S01]  /*2800*/  FSETP.GEU.AND P2, PT, R15, -126, PT ;  /* 0xc2fc00000f00780b */ /* 0x000fe20003f4e000 */
[--C-:B------:R-:W-:Y:S01]  /*2810*/  FFMA R81, R81, UR6, -R20.reuse ;  /* 0x0000000651517c23 */ /* 0x100fe20008000814 */
[----:B------:R-:W-:Y:S01]  /*2820*/  FMNMX R3, R67, R4, !PT ;  /* 0x0000000443037209 */ /* 0x000fe20007800000 */
[--C-:B------:R-:W-:Y:S01]  /*2830*/  FFMA R68, R68, UR6, -R20.reuse ;  /* 0x0000000644447c23 */ /* 0x100fe20008000814 */
[--C-:B------:R-:W-:Y:S01]  /*2840*/  FFMA R77, R77, UR6, -R20.reuse ;  /* 0x000000064d4d7c23 */ /* 0x100fe20008000814 */
[--C-:B------:R-:W-:Y:S01]  /*2850*/  FFMA R73, R73, UR6, -R20.reuse ;  /* 0x0000000649497c23 */ /* 0x100fe20008000814 */
[----:B------:R-:W2:Y:S01]  /*2860*/  MUFU.EX2 R28, R28 ;  /* 0x0000001c001c7308 */ /* 0x000ea20000000800 */
[----:B---3--:R-:W-:Y:S01]  /*2870*/  @!P1 FMUL R8, R8, R8 ;  /* 0x0000000808089220 */ /* 0x008fe20000400000 */
[----:B------:R-:W-:Y:S01]  /*2880*/  FSETP.GEU.AND P1, PT, R36, -126, PT ;  /* 0xc2fc00002400780b */ /* 0x000fe20003f2e000 */
[----:B------:R-:W-:Y:S01]  /*2890*/  @!P6 FMUL R25, R25, 0.5 ;  /* 0x3f0000001919e820 */ /* 0x000fe20000400000 */
[----:B------:R-:W-:Y:S01]  /*28a0*/  FMNMX R4, R70, R3, !PT ;  /* 0x0000000346047209 */ /* 0x000fe20007800000 */
[--C-:B------:R-:W-:Y:S01]  /*28b0*/  FFMA R80, R80, UR6, -R20.reuse ;  /* 0x0000000650507c23 */ /* 0x100fe20008000814 */
[--C-:B------:R-:W-:Y:S01]  /*28c0*/  FFMA R84, R84, UR6, -R20.reuse ;  /* 0x0000000654547c23 */ /* 0x100fe20008000814 */
[----:B------:R-:W-:Y:S01]  /*28d0*/  @!P2 FMUL R15, R15, 0.5 ;  /* 0x3f0000000f0fa820 */ /* 0x000fe20000400000 */
[----:B------:R-:W3:Y:S01]  /*28e0*/  MUFU.EX2 R21, R21 ;  /* 0x0000001500157308 */ /* 0x000ee20000000800 */
[----:B------:R-:W-:Y:S01]  /*28f0*/  FMNMX R3, R71, R4, !PT ;  /* 0x0000000447037209 */ /* 0x000fe20007800000 */
[----:B-1----:R-:W-:Y:S01]  /*2900*/  @!P3 FMUL R32, R32, R32 ;  /* 0x000000202020b220 */ /* 0x002fe20000400000 */
[----:B------:R-:W-:Y:S01]  /*2910*/  FSETP.GEU.AND P3, PT, R12, -126, PT ;  /* 0xc2fc00000c00780b */ /* 0x000fe20003f6e000 */
[----:B------:R-:W-:Y:S01]  /*2920*/  FFMA R85, R85, UR6, -R20 ;  /* 0x0000000655557c23 */ /* 0x000fe20008000814 */
[----:B------:R-:W-:-:S02]  /*2930*/  FMNMX R4, R74, R3, !PT ;  /* 0x000000034a047209 */ /* 0x000fc40007800000 */
[----:B------:R-:W-:Y:S01]  /*2940*/  @!P1 FMUL R36, R36, 0.5 ;  /* 0x3f00000024249820 */ /* 0x000fe20000400000 */
[----:B------:R-:W1:Y:S01]  /*2950*/  MUFU.EX2 R25, R25 ;  /* 0x0000001900197308 */ /* 0x000e620000000800 */
[----:B--2---:R-:W-:Y:S01]  /*2960*/  @!P5 FMUL R28, R28, R28 ;  /* 0x0000001c1c1cd220 */ /* 0x004fe20000400000 */
[----:B------:R-:W-:Y:S02]  /*2970*/  FSETP.GEU.AND P5, PT, R10, -126, PT ;  /* 0xc2fc00000a00780b */ /* 0x000fe40003fae000 */
[----:B------:R-:W-:-:S04]  /*2980*/  FMNMX R3, R75, R4, !PT ;  /* 0x000000044b037209 */ /* 0x000fc80007800000 */
[----:B------:R-:W2:Y:S01]  /*2990*/  MUFU.EX2 R36, R36 ;  /* 0x0000002400247308 */ /* 0x000ea20000000800 */
[----:B---3--:R-:W-:Y:S01]  /*29a0*/  @!P4 FMUL R21, R21, R21 ;  /* 0x000000151515c220 */ /* 0x008fe20000400000 */
[----:B------:R-:W-:Y:S01]  /*29b0*/  FSETP.GEU.AND P4, PT, R33, -126, PT ;  /* 0xc2fc00002100780b */ /* 0x000fe20003f8e000 */
[----:B------:R-:W-:Y:S01]  /*29c0*/  @!P3 FMUL R12, R12, 0.5 ;  /* 0x3f0000000c0cb820 */ /* 0x000fe20000400000 */
[----:B------:R-:W-:-:S03]  /*29d0*/  FMNMX R4, R78, R3, !PT ;  /* 0x000000034e047209 */ /* 0x000fc60007800000 */
[----:B------:R-:W-:Y:S01]  /*29e0*/  @!P5 FMUL R10, R10, 0.5 ;  /* 0x3f0000000a0ad820 */ /* 0x000fe20000400000 */
[----:B------:R-:W-:Y:S01]  /*29f0*/  FMNMX R3, R79, R4, !PT ;  /* 0x000000044f037209 */ /* 0x000fe20007800000 */
[----:B------:R-:W3:Y:S01]  /*2a00*/  MUFU.EX2 R15, R15 ;  /* 0x0000000f000f7308 */ /* 0x000ee20000000800 */
[----:B-1----:R-:W-:Y:S01]  /*2a10*/  @!P6 FMUL R25, R25, R25 ;  /* 0x000000191919e220 */ /* 0x002fe20000400000 */
[----:B------:R-:W-:Y:S02]  /*2a20*/  FSETP.GEU.AND P6, PT, R40, -126, PT ;  /* 0xc2fc00002800780b */ /* 0x000fe40003fce000 */
[----:B------:R-:W-:Y:S02]  /*2a30*/  FMNMX R4, R82, R3, !PT ;  /* 0x0000000352047209 */ /* 0x000fe40007800000 */
[----:B------:R-:W-:Y:S01]  /*2a40*/  @!P4 FMUL R33, R33, 0.5 ;  /* 0x3f0000002121c820 */ /* 0x000fe20000400000 */
[----:B--2---:R-:W-:Y:S01]  /*2a50*/  @!P1 FMUL R36, R36, R36 ;  /* 0x0000002424249220 */ /* 0x004fe20000400000 */
[----:B------:R-:W-:Y:S01]  /*2a60*/  FSETP.GEU.AND P1, PT, R41, -126, PT ;  /* 0xc2fc00002900780b */ /* 0x000fe20003f2e000 */
[----:B------:R-:W1:Y:S01]  /*2a70*/  MUFU.EX2 R12, R12 ;  /* 0x0000000c000c7308 */ /* 0x000e620000000800 */
[----:B------:R-:W-:-:S04]  /*2a80*/  FMNMX R3, R83, R4, !PT ;  /* 0x0000000453037209 */ /* 0x000fc80007800000 */
[----:B------:R-:W-:Y:S01]  /*2a90*/  FMNMX R4, R86, R3, !PT ;  /* 0x0000000356047209 */ /* 0x000fe20007800000 */
[----:B------:R-:W-:Y:S01]  /*2aa0*/  @!P6 FMUL R40, R40, 0.5 ;  /* 0x3f0000002828e820 */ /* 0x000fe20000400000 */
[----:B---3--:R-:W-:Y:S01]  /*2ab0*/  @!P2 FMUL R15, R15, R15 ;  /* 0x0000000f0f0fa220 */ /* 0x008fe20000400000 */
[----:B------:R-:W2:Y:S01]  /*2ac0*/  MUFU.EX2 R10, R10 ;  /* 0x0000000a000a7308 */ /* 0x000ea20000000800 */
[----:B------:R-:W-:Y:S02]  /*2ad0*/  FMNMX R4, R87, R4, !PT ;  /* 0x0000000457047209 */ /* 0x000fe40007800000 */
[----:B------:R-:W-:Y:S01]  /*2ae0*/  FSETP.GEU.AND P2, PT, R29, -126, PT ;  /* 0xc2fc00001d00780b */ /* 0x000fe20003f4e000 */
[----:B------:R-:W-:Y:S02]  /*2af0*/  @!P1 FMUL R41, R41, 0.5 ;  /* 0x3f00000029299820 */ /* 0x000fe40000400000 */
[----:B------:R-:W3:Y:S02]  /*2b00*/  SHFL.BFLY PT, R3, R4, 0x1, 0x1f ;  /* 0x0c201f0004037f89 */ /* 0x000ee400000e0000 */
[----:B------:R-:W4:Y:S01]  /*2b10*/  MUFU.EX2 R33, R33 ;  /* 0x0000002100217308 */ /* 0x000f220000000800 */
[----:B-1----:R-:W-:Y:S01]  /*2b20*/  @!P3 FMUL R12, R12, R12 ;  /* 0x0000000c0c0cb220 */ /* 0x002fe20000400000 */
[----:B------:R-:W-:-:S06]  /*2b30*/  FSETP.GEU.AND P3, PT, R45, -126, PT ;  /* 0xc2fc00002d00780b */ /* 0x000fcc0003f6e000 */
[----:B------:R-:W1:Y:S01]  /*2b40*/  MUFU.EX2 R41, R41 ;  /* 0x0000002900297308 */ /* 0x000e620000000800 */
[----:B--2---:R-:W-:Y:S01]  /*2b50*/  @!P5 FMUL R10, R10, R10 ;  /* 0x0000000a0a0ad220 */ /* 0x004fe20000400000 */
[----:B------:R-:W-:Y:S01]  /*2b60*/  FSETP.GEU.AND P5, PT, R37, -126, PT ;  /* 0xc2fc00002500780b */ /* 0x000fe20003fae000 */
[----:B------:R-:W-:-:S04]  /*2b70*/  @!P2 FMUL R29, R29, 0.5 ;  /* 0x3f0000001d1da820 */ /* 0x000fc80000400000 */
[----:B------:R-:W-:Y:S01]  /*2b80*/  @!P3 FMUL R45, R45, 0.5 ;  /* 0x3f0000002d2db820 */ /* 0x000fe20000400000 */
[----:B------:R-:W2:Y:S01]  /*2b90*/  MUFU.EX2 R40, R40 ;  /* 0x0000002800287308 */ /* 0x000ea20000000800 */
[----:B----4-:R-:W-:Y:S01]  /*2ba0*/  @!P4 FMUL R33, R33, R33 ;  /* 0x000000212121c220 */ /* 0x010fe20000400000 */
[----:B------:R-:W-:Y:S02]  /*2bb0*/  FSETP.GEU.AND P4, PT, R65, -126, PT ;  /* 0xc2fc00004100780b */ /* 0x000fe40003f8e000 */
[----:B---3--:R-:W-:-:S03]  /*2bc0*/  FMNMX R3, R4, R3, !PT ;  /* 0x0000000304037209 */ /* 0x008fc60007800000 */
[----:B------:R-:W-:Y:S01]  /*2bd0*/  @!P5 FMUL R37, R37, 0.5 ;  /* 0x3f0000002525d820 */ /* 0x000fe20000400000 */
[----:B------:R-:W3:Y:S01]  /*2be0*/  MUFU.EX2 R29, R29 ;  /* 0x0000001d001d7308 */ /* 0x000ee20000000800 */
[----:B-1----:R-:W-:Y:S01]  /*2bf0*/  @!P1 FMUL R41, R41, R41 ;  /* 0x0000002929299220 */ /* 0x002fe20000400000 */
[----:B------:R-:W-:Y:S01]  /*2c00*/  FSETP.GEU.AND P1, PT, R72, -126, PT ;  /* 0xc2fc00004800780b */ /* 0x000fe20003f2e000 */
[----:B------:R-:W1:Y:S04]  /*2c10*/  SHFL.BFLY PT, R6, R3, 0x2, 0x1f ;  /* 0x0c401f0003067f89 */ /* 0x000e6800000e0000 */
[----:B------:R-:W-:Y:S01]  /*2c20*/  @!P4 FMUL R65, R65, 0.5 ;  /* 0x3f0000004141c820 */ /* 0x000fe20000400000 */
[----:B------:R-:W4:Y:S01]  /*2c30*/  MUFU.EX2 R45, R45 ;  /* 0x0000002d002d7308 */ /* 0x000f220000000800 */
[----:B--2---:R-:W-:Y:S01]  /*2c40*/  @!P6 FMUL R40, R40, R40 ;  /* 0x000000282828e220 */ /* 0x004fe20000400000 */
[----:B------:R-:W-:-:S05]  /*2c50*/  FSETP.GEU.AND P6, PT, R69, -126, PT ;  /* 0xc2fc00004500780b */ /* 0x000fca0003fce000 */
[----:B------:R-:W-:Y:S01]  /*2c60*/  @!P1 FMUL R72, R72, 0.5 ;  /* 0x3f00000048489820 */ /* 0x000fe20000400000 */
[----:B------:R-:W2:Y:S01]  /*2c70*/  MUFU.EX2 R37, R37 ;  /* 0x0000002500257308 */ /* 0x000ea20000000800 */
[----:B---3--:R-:W-:Y:S01]  /*2c80*/  @!P2 FMUL R29, R29, R29 ;  /* 0x0000001d1d1da220 */ /* 0x008fe20000400000 */
[----:B------:R-:W-:-:S05]  /*2c90*/  FSETP.GEU.AND P2, PT, R14, -126, PT ;  /* 0xc2fc00000e00780b */ /* 0x000fca0003f4e000 */
[----:B------:R-:W-:Y:S01]  /*2ca0*/  @!P6 FMUL R69, R69, 0.5 ;  /* 0x3f0000004545e820 */ /* 0x000fe20000400000 */
[----:B------:R-:W3:Y:S01]  /*2cb0*/  MUFU.EX2 R53, R72 ;  /* 0x0000004800357308 */ /* 0x000ee20000000800 */
[----:B----4-:R-:W-:Y:S01]  /*2cc0*/  @!P3 FMUL R45, R45, R45 ;  /* 0x0000002d2d2db220 */ /* 0x010fe20000400000 */
[----:B------:R-:W-:Y:S02]  /*2cd0*/  FSETP.GEU.AND P3, PT, R76, -126, PT ;  /* 0xc2fc00004c00780b */ /* 0x000fe40003f6e000 */
[----:B-1----:R-:W-:-:S03]  /*2ce0*/  FMNMX R6, R3, R6, !PT ;  /* 0x0000000603067209 */ /* 0x002fc60007800000 */
[----:B------:R-:W-:Y:S01]  /*2cf0*/  @!P2 FMUL R14, R14, 0.5 ;  /* 0x3f0000000e0ea820 */ /* 0x000fe20000400000 */
[----:B------:R-:W1:Y:S01]  /*2d00*/  MUFU.EX2 R44, R65 ;  /* 0x00000041002c7308 */ /* 0x000e620000000800 */
        /* <DEDUP_REMOVED lines=8> */
[----:B-1----:R-:W-:Y:S01]  /*2d90*/  @!P4 FMUL R44, R44, R44 ;  /* 0x0000002c2c2cc220 */ /* 0x002fe20000400000 */
[----:B------:R-:W-:-:S05]  /*2da0*/  FSETP.GEU.AND P4, PT, R77, -126, PT ;  /* 0xc2fc00004d00780b */ /* 0x000fca0003f8e000 */
[----:B------:R-:W-:Y:S01]  /*2db0*/  @!P1 FMUL R81, R81, 0.5 ;  /* 0x3f00000051519820 */ /* 0x000fe20000400000 */
[----:B------:R-:W1:Y:S01]  /*2dc0*/  MUFU.EX2 R57, R76 ;  /* 0x0000004c00397308 */ /* 0x000e620000000800 */
[----:B--2---:R-:W-:Y:S01]  /*2dd0*/  @!P6 FMUL R48, R48, R48 ;  /* 0x000000303030e220 */ /* 0x004fe20000400000 */
[----:B------:R-:W-:-:S04]  /*2de0*/  FSETP.NEU.AND P6, PT, R6, -INF , PT ;  /* 0xff8000000600780b */ /* 0x000fc80003fcd000 */
[----:B------:R-:W-:Y:S01]  /*2df0*/  FSEL R3, R6, RZ, P6 ;  /* 0x000000ff06037208 */ /* 0x000fe20003000000 */
[----:B------:R-:W-:Y:S01]  /*2e00*/  @!P4 FMUL R77, R77, 0.5 ;  /* 0x3f0000004d4dc820 */ /* 0x000fe20000400000 */
[----:B------:R-:W2:Y:S01]  /*2e10*/  MUFU.EX2 R20, R81 ;  /* 0x0000005100147308 */ /* 0x000ea20000000800 */
[----:B---3--:R-:W-:Y:S01]  /*2e20*/  @!P2 FMUL R14, R14, R14 ;  /* 0x0000000e0e0ea220 */ /* 0x008fe20000400000 */
[----:B------:R-:W-:Y:S01]  /*2e30*/  FSETP.GEU.AND P2, PT, R73, -126, PT ;  /* 0xc2fc00004900780b */ /* 0x000fe20003f4e000 */
[----:B------:R-:W-:Y:S01]  /*2e40*/  FMUL R3, R3, UR6 ;  /* 0x0000000603037c20 */ /* 0x000fe20008400000 */
[----:B------:R-:W-:-:S03]  /*2e50*/  FSETP.GEU.AND P6, PT, R84, -126, PT ;  /* 0xc2fc00005400780b */ /* 0x000fc60003fce000 */
[--C-:B------:R-:W-:Y:S01]  /*2e60*/  FFMA R26, R26, UR6, -R3.reuse ;  /* 0x000000061a1a7c23 */ /* 0x100fe20008000803 */
[----:B------:R-:W3:Y:S01]  /*2e70*/  MUFU.EX2 R49, R68 ;  /* 0x0000004400317308 */ /* 0x000ee20000000800 */
[--C-:B------:R-:W-:Y:S01]  /*2e80*/  FFMA R65, R31, UR6, -R3.reuse ;  /* 0x000000061f417c23 */ /* 0x100fe20008000803 */
[--C-:B------:R-:W-:Y:S01]  /*2e90*/  FFMA R4, R27, UR6, -R3.reuse ;  /* 0x000000061b047c23 */ /* 0x100fe20008000803 */
[----:B-1----:R-:W-:Y:S01]  /*2ea0*/  @!P3 FMUL R57, R57, R57 ;  /* 0x000000393939b220 */ /* 0x002fe20000400000 */
[----:B------:R-:W-:Y:S01]  /*2eb0*/  FSETP.GEU.AND P3, PT, R26, -126, PT ;  /* 0xc2fc00001a00780b */ /* 0x000fe20003f6e000 */
[--C-:B------:R-:W-:Y:S01]  /*2ec0*/  FFMA R38, R38, UR6, -R3.reuse ;  /* 0x0000000626267c23 */ /* 0x100fe20008000803 */
[--C-:B------:R-:W-:Y:S01]  /*2ed0*/  FFMA R30, R30, UR6, -R3.reuse ;  /* 0x000000061e1e7c23 */ /* 0x100fe20008000803 */
[----:B------:R-:W-:Y:S01]  /*2ee0*/  @!P2 FMUL R73, R73, 0.5 ;  /* 0x3f0000004949a820 */ /* 0x000fe20000400000 */
[----:B------:R-:W1:Y:S01]  /*2ef0*/  MUFU.EX2 R56, R77 ;  /* 0x0000004d00387308 */ /* 0x000e620000000800 */
[----:B--2---:R-:W-:Y:S01]  /*2f00*/  @!P1 FMUL R20, R20, R20 ;  /* 0x0000001414149220 */ /* 0x004fe20000400000 */
[----:B------:R-:W-:Y:S01]  /*2f10*/  FSETP.GEU.AND P1, PT, R65, -126, PT ;  /* 0xc2fc00004100780b */ /* 0x000fe20003f2e000 */
[----:B------:R-:W-:Y:S01]  /*2f20*/  @!P6 FMUL R84, R84, 0.5 ;  /* 0x3f0000005454e820 */ /* 0x000fe20000400000 */
[--C-:B------:R-:W-:Y:S01]  /*2f30*/  FFMA R34, R34, UR6, -R3.reuse ;  /* 0x0000000622227c23 */ /* 0x100fe20008000803 */
[--C-:B------:R-:W-:Y:S01]  /*2f40*/  FFMA R69, R35, UR6, -R3.reuse ;  /* 0x0000000623457c23 */ /* 0x100fe20008000803 */
[--C-:B------:R-:W-:Y:S01]  /*2f50*/  FFMA R50, R50, UR6, -R3.reuse ;  /* 0x0000000632327c23 */ /* 0x100fe20008000803 */
[--C-:B------:R-:W-:Y:S01]  /*2f60*/  FFMA R42, R42, UR6, -R3.reuse ;  /* 0x000000062a2a7c23 */ /* 0x100fe20008000803 */
[----:B------:R-:W2:Y:S01]  /*2f70*/  MUFU.EX2 R52, R73 ;  /* 0x0000004900347308 */ /* 0x000ea20000000800 */
[----:B---3--:R-:W-:Y:S01]  /*2f80*/  @!P5 FMUL R49, R49, R49 ;  /* 0x000000313131d220 */ /* 0x008fe20000400000 */
[----:B------:R-:W-:Y:S01]  /*2f90*/  FSETP.GEU.AND P5, PT, R80, -126, PT ;  /* 0xc2fc00005000780b */ /* 0x000fe20003fae000 */
[----:B------:R-:W-:Y:S01]  /*2fa0*/  @!P3 FMUL R26, R26, 0.5 ;  /* 0x3f0000001a1ab820 */ /* 0x000fe20000400000 */
[--C-:B------:R-:W-:Y:S01]  /*2fb0*/  FFMA R46, R46, UR6, -R3.reuse ;  /* 0x000000062e2e7c23 */ /* 0x100fe20008000803 */
[--C-:B------:R-:W-:Y:S01]  /*2fc0*/  FFMA R67, R67, UR6, -R3.reuse ;  /* 0x0000000643437c23 */ /* 0x100fe20008000803 */
[--C-:B------:R-:W-:Y:S01]  /*2fd0*/  FFMA R54, R54, UR6, -R3.reuse ;  /* 0x0000000636367c23 */ /* 0x100fe20008000803 */
[----:B------:R-:W-:Y:S01]  /*2fe0*/  @!P1 FMUL R65, R65, 0.5 ;  /* 0x3f00000041419820 */ /* 0x000fe20000400000 */
[----:B------:R3:W4:Y:S01]  /*2ff0*/  MUFU.EX2 R31, R26 ;  /* 0x0000001a001f7308 */ /* 0x0007220000000800 */
[----:B-1----:R-:W-:Y:S01]  /*3000*/  @!P4 FMUL R56, R56, R56 ;  /* 0x000000383838c220 */ /* 0x002fe20000400000 */
[----:B------:R-:W-:Y:S01]  /*3010*/  FSETP.GEU.AND P4, PT, R4, -126, PT ;  /* 0xc2fc00000400780b */ /* 0x000fe20003f8e000 */
[--C-:B------:R-:W-:Y:S01]  /*3020*/  FFMA R75, R75, UR6, -R3.reuse ;  /* 0x000000064b4b7c23 */ /* 0x100fe20008000803 */
[--C-:B------:R-:W-:Y:S01]  /*3030*/  FFMA R83, R83, UR6, -R3.reuse ;  /* 0x0000000653537c23 */ /* 0x100fe20008000803 */
[--C-:B------:R-:W-:Y:S01]  /*3040*/  FFMA R71, R71, UR6, -R3.reuse ;  /* 0x0000000647477c23 */ /* 0x100fe20008000803 */
[--C-:B------:R-:W-:Y:S01]  /*3050*/  FFMA R78, R78, UR6, -R3.reuse ;  /* 0x000000064e4e7c23 */ /* 0x100fe20008000803 */
[----:B------:R-:W-:Y:S01]  /*3060*/  @!P5 FMUL R80, R80, 0.5 ;  /* 0x3f0000005050d820 */ /* 0x000fe20000400000 */
[----:B------:R-:W1:Y:S01]  /*3070*/  MUFU.EX2 R68, R65 ;  /* 0x0000004100447308 */ /* 0x000e620000000800 */
[--C-:B---3--:R-:W-:Y:S01]  /*3080*/  FFMA R26, R43, UR6, -R3.reuse ;  /* 0x000000062b1a7c23 */ /* 0x108fe20008000803 */
[----:B--2---:R-:W-:Y:S01]  /*3090*/  @!P2 FMUL R52, R52, R52 ;  /* 0x000000343434a220 */ /* 0x004fe20000400000 */
[----:B------:R-:W-:Y:S01]  /*30a0*/  FSETP.GEU.AND P2, PT, R85, -126, PT ;  /* 0xc2fc00005500780b */ /* 0x000fe20003f4e000 */
[--C-:B------:R-:W-:Y:S01]  /*30b0*/  FFMA R79, R79, UR6, -R3.reuse ;  /* 0x000000064f4f7c23 */ /* 0x100fe20008000803 */
[----:B------:R-:W-:Y:S01]  /*30c0*/  FFMA R86, R86, UR6, -R3 ;  /* 0x0000000656567c23 */ /* 0x000fe20008000803 */
[----:B------:R-:W-:Y:S01]  /*30d0*/  FADD R77, R29, R20 ;  /* 0x000000141d4d7221 */ /* 0x000fe20000000000 */
[----:B------:R-:W-:Y:S01]  /*30e0*/  @!P4 FMUL R4, R4, 0.5 ;  /* 0x3f0000000404c820 */ /* 0x000fe20000400000 */
[----:B------:R-:W2:Y:S01]  /*30f0*/  MUFU.EX2 R61, R80 ;  /* 0x00000050003d7308 */ /* 0x000ea20000000800 */
[----:B----4-:R-:W-:Y:S01]  /*3100*/  @!P3 FMUL R31, R31, R31 ;  /* 0x0000001f1f1fb220 */ /* 0x010fe20000400000 */
[----:B------:R-:W-:-:S06]  /*3110*/  FSETP.GEU.AND P3, PT, R38, -126, PT ;  /* 0xc2fc00002600780b */ /* 0x000fcc0003f6e000 */
[----:B------:R-:W3:Y:S01]  /*3120*/  MUFU.EX2 R27, R84 ;  /* 0x00000054001b7308 */ /* 0x000ee20000000800 */
[----:B-1----:R-:W-:Y:S01]  /*3130*/  @!P1 FMUL R68, R68, R68 ;  /* 0x0000004444449220 */ /* 0x002fe20000400000 */
[----:B------:R-:W-:Y:S01]  /*3140*/  FSETP.GEU.AND P1, PT, R26, -126, PT ;  /* 0xc2fc00001a00780b */ /* 0x000fe20003f2e000 */
[----:B------:R-:W-:-:S04]  /*3150*/  @!P2 FMUL R85, R85, 0.5 ;  /* 0x3f0000005555a820 */ /* 0x000fc80000400000 */
[----:B------:R-:W-:Y:S01]  /*3160*/  @!P3 FMUL R38, R38, 0.5 ;  /* 0x3f0000002626b820 */ /* 0x000fe20000400000 */
[----:B------:R1:W4:Y:S01]  /*3170*/  MUFU.EX2 R64, R4 ;  /* 0x0000000400407308 */ /* 0x0003220000000800 */
[----:B--2---:R-:W-:Y:S01]  /*3180*/  @!P5 FMUL R61, R61, R61 ;  /* 0x0000003d3d3dd220 */ /* 0x004fe20000400000 */
[----:B------:R-:W-:-:S03]  /*3190*/  FSETP.GEU.AND P5, PT, R30, -126, PT ;  /* 0xc2fc00001e00780b */ /* 0x000fc60003fae000 */
[----:B------:R-:W-:Y:S01]  /*31a0*/  FADD R73, R36, R61 ;  /* 0x0000003d24497221 */ /* 0x000fe20000000000 */
[----:B------:R-:W-:Y:S01]  /*31b0*/  F2FP.BF16.F32.PACK_AB R36, R29, R36 ;  /* 0x000000241d24723e */ /* 0x000fe200000010ff */
[----:B------:R-:W-:Y:S01]  /*31c0*/  @!P1 FMUL R26, R26, 0.5 ;  /* 0x3f0000001a1a9820 */ /* 0x000fe20000400000 */
[----:B------:R-:W2:Y:S01]  /*31d0*/  MUFU.EX2 R60, R85 ;  /* 0x00000055003c7308 */ /* 0x000ea20000000800 */
[----:B-1----:R-:W-:Y:S01]  /*31e0*/  FFMA R4, R39, UR6, -R3 ;  /* 0x0000000627047c23 */ /* 0x002fe20008000803 */
[----:B---3--:R-:W-:Y:S01]  /*31f0*/  @!P6 FMUL R27, R27, R27 ;  /* 0x0000001b1b1be220 */ /* 0x008fe20000400000 */
[----:B------:R-:W-:-:S04]  /*3200*/  FSETP.GEU.AND P6, PT, R34, -126, PT ;  /* 0xc2fc00002200780b */ /* 0x000fc80003fce000 */
[----:B------:R-:W-:Y:S01]  /*3210*/  @!P5 FMUL R30, R30, 0.5 ;  /* 0x3f0000001e1ed820 */ /* 0x000fe20000400000 */
[----:B------:R1:W3:Y:S01]  /*3220*/  MUFU.EX2 R43, R38 ;  /* 0x00000026002b7308 */ /* 0x0002e20000000800 */
[----:B----4-:R-:W-:Y:S01]  /*3230*/  @!P4 FMUL R64, R64, R64 ;  /* 0x000000404040c220 */ /* 0x010fe20000400000 */
[----:B------:R-:W-:-:S06]  /*3240*/  FSETP.GEU.AND P4, PT, R4, -126, PT ;  /* 0xc2fc00000400780b */ /* 0x000fcc0003f8e000 */
[----:B------:R-:W-:Y:S01]  /*3250*/  @!P6 FMUL R34, R34, 0.5 ;  /* 0x3f0000002222e820 */ /* 0x000fe20000400000 */
[----:B------:R4:W5:Y:S01]  /*3260*/  MUFU.EX2 R80, R26 ;  /* 0x0000001a00507308 */ /* 0x0009620000000800 */
[----:B--2---:R-:W-:Y:S01]  /*3270*/  @!P2 FMUL R60, R60, R60 ;  /* 0x0000003c3c3ca220 */ /* 0x004fe20000400000 */
[----:B------:R-:W-:Y:S01]  /*3280*/  FSETP.GEU.AND P2, PT, R69, -126, PT ;  /* 0xc2fc00004500780b */ /* 0x000fe20003f4e000 */
[----:B-1----:R-:W-:-:S03]  /*3290*/  FFMA R38, R62, UR6, -R3 ;  /* 0x000000063e267c23 */ /* 0x002fc60008000803 */
[----:B------:R-:W-:Y:S02]  /*32a0*/  @!P4 FMUL R4, R4, 0.5 ;  /* 0x3f0000000404c820 */ /* 0x000fe40000400000 */
[----:B------:R1:W2:Y:S01]  /*32b0*/  MUFU.EX2 R35, R30 ;  /* 0x0000001e00237308 */ /* 0x0002a20000000800 */
[----:B----4-:R-:W-:Y:S01]  /*32c0*/  FFMA R26, R55, UR6, -R3 ;  /* 0x00000006371a7c23 */ /* 0x010fe20008000803 */
[----:B---3--:R-:W-:Y:S01]  /*32d0*/  @!P3 FMUL R43, R43, R43 ;  /* 0x0000002b2b2bb220 */ /* 0x008fe20000400000 */
[----:B------:R-:W-:-:S04]  /*32e0*/  FSETP.GEU.AND P3, PT, R50, -126, PT ;  /* 0xc2fc00003200780b */ /* 0x000fc80003f6e000 */
[----:B------:R-:W-:Y:S01]  /*32f0*/  @!P2 FMUL R69, R69, 0.5 ;  /* 0x3f0000004545a820 */ /* 0x000fe20000400000 */
[----:B------:R3:W4:Y:S01]  /*3300*/  MUFU.EX2 R39, R34 ;  /* 0x0000002200277308 */ /* 0x0007220000000800 */
[----:B-----5:R-:W-:Y:S01]  /*3310*/  @!P1 FMUL R80, R80, R80 ;  /* 0x0000005050509220 */ /* 0x020fe20000400000 */
[----:B------:R-:W-:Y:S01]  /*3320*/  FSETP.GEU.AND P1, PT, R26, -126, PT ;  /* 0xc2fc00001a00780b */ /* 0x000fe20003f2e000 */
[----:B-1----:R-:W-:-:S05]  /*3330*/  FFMA R30, R47, UR6, -R3 ;  /* 0x000000062f1e7c23 */ /* 0x002fca0008000803 */
[----:B------:R1:W5:Y:S01]  /*3340*/  MUFU.EX2 R76, R4 ;  /* 0x00000004004c7308 */ /* 0x0003620000000800 */
[----:B--2---:R-:W-:Y:S01]  /*3350*/  @!P5 FMUL R35, R35, R35 ;  /* 0x000000232323d220 */ /* 0x004fe20000400000 */
[----:B------:R-:W-:Y:S01]  /*3360*/  FSETP.GEU.AND P5, PT, R42, -126, PT ;  /* 0xc2fc00002a00780b */ /* 0x000fe20003fae000 */
[----:B------:R-:W-:Y:S01]  /*3370*/  @!P3 FMUL R50, R50, 0.5 ;  /* 0x3f0000003232b820 */ /* 0x000fe20000400000 */
[----:B---3--:R-:W-:-:S03]  /*3380*/  FFMA R34, R58, UR6, -R3 ;  /* 0x000000063a227c23 */ /* 0x008fc60008000803 */
[----:B------:R-:W-:Y:S01]  /*3390*/  @!P1 FMUL R26, R26, 0.5 ;  /* 0x3f0000001a1a9820 */ /* 0x000fe20000400000 */
[----:B------:R2:W3:Y:S01]  /*33a0*/  MUFU.EX2 R72, R69 ;  /* 0x0000004500487308 */ /* 0x0004e20000000800 */
[----:B-1----:R-:W-:Y:S01]  /*33b0*/  FFMA R4, R51, UR6, -R3 ;  /* 0x0000000633047c23 */ /* 0x002fe20008000803 */
[----:B----4-:R-:W-:Y:S01]  /*33c0*/  @!P6 FMUL R39, R39, R39 ;  /* 0x000000272727e220 */ /* 0x010fe20000400000 */
[----:B------:R-:W-:-:S04]  /*33d0*/  FSETP.GEU.AND P6, PT, R46, -126, PT ;  /* 0xc2fc00002e00780b */ /* 0x000fc80003fce000 */
[----:B------:R-:W-:Y:S01]  /*33e0*/  @!P5 FMUL R42, R42, 0.5 ;  /* 0x3f0000002a2ad820 */ /* 0x000fe20000400000 */
[----:B------:R-:W1:Y:S01]  /*33f0*/  MUFU.EX2 R55, R50 ;  /* 0x0000003200377308 */ /* 0x000e620000000800 */
[----:B-----5:R-:W-:Y:S01]  /*3400*/  @!P4 FMUL R76, R76, R76 ;  /* 0x0000004c4c4cc220 */ /* 0x020fe20000400000 */
[----:B------:R-:W-:Y:S01]  /*3410*/  FSETP.GEU.AND P4, PT, R4, -126, PT ;  /* 0xc2fc00000400780b */ /* 0x000fe20003f8e000 */
[----:B--2---:R-:W-:Y:S01]  /*3420*/  FADD R69, R32, R53 ;  /* 0x0000003520457221 */ /* 0x004fe20000000000 */
[----:B------:R-:W-:-:S04]  /*3430*/  F2FP.BF16.F32.PACK_AB R32, R21, R32 ;  /* 0x000000201520723e */ /* 0x000fc800000010ff */
[----:B------:R-:W-:Y:S01]  /*3440*/  @!P6 FMUL R46, R46, 0.5 ;  /* 0x3f0000002e2ee820 */ /* 0x000fe20000400000 */
[----:B------:R2:W4:Y:S01]  /*3450*/  MUFU.EX2 R62, R26 ;  /* 0x0000001a003e7308 */ /* 0x0005220000000800 */
[----:B---3--:R-:W-:Y:S01]  /*3460*/  @!P2 FMUL R72, R72, R72 ;  /* 0x000000484848a220 */ /* 0x008fe20000400000 */
[----:B------:R-:W-:-:S04]  /*3470*/  FSETP.GEU.AND P2, PT, R30, -126, PT ;  /* 0xc2fc00001e00780b */ /* 0x000fc80003f4e000 */
[----:B------:R-:W-:Y:S01]  /*3480*/  @!P4 FMUL R4, R4, 0.5 ;  /* 0x3f0000000404c820 */ /* 0x000fe20000400000 */
[----:B------:R-:W-:Y:S01]  /*3490*/  F2FP.BF16.F32.PACK_AB R29, R72, R39 ;  /* 0x00000027481d723e */ /* 0x000fe200000010ff */
[----:B------:R3:W5:Y:S01]  /*34a0*/  MUFU.EX2 R47, R42 ;  /* 0x0000002a002f7308 */ /* 0x0007620000000800 */
[----:B-1----:R-:W-:Y:S01]  /*34b0*/  @!P3 FMUL R55, R55, R55 ;  /* 0x000000373737b220 */ /* 0x002fe20000400000 */
[----:B------:R-:W-:Y:S01]  /*34c0*/  FSETP.GEU.AND P3, PT, R38, -126, PT ;  /* 0xc2fc00002600780b */ /* 0x000fe20003f6e000 */
[----:B--2---:R-:W-:-:S04]  /*34d0*/  FFMA R26, R70, UR6, -R3 ;  /* 0x00000006461a7c23 */ /* 0x004fc80008000803 */
[----:B------:R-:W-:Y:S01]  /*34e0*/  @!P2 FMUL R30, R30, 0.5 ;  /* 0x3f0000001e1ea820 */ /* 0x000fe20000400000 */
[----:B------:R-:W1:Y:S01]  /*34f0*/  MUFU.EX2 R51, R46 ;  /* 0x0000002e00337308 */ /* 0x000e620000000800 */
[----:B----4-:R-:W-:Y:S01]  /*3500*/  @!P1 FMUL R62, R62, R62 ;  /* 0x0000003e3e3e9220 */ /* 0x010fe20000400000 */
[----:B------:R-:W-:Y:S01]  /*3510*/  FSETP.GEU.AND P1, PT, R67, -126, PT ;  /* 0xc2fc00004300780b */ /* 0x000fe20003f2e000 */
[----:B---3--:R-:W-:-:S04]  /*3520*/  FFMA R42, R66, UR6, -R3 ;  /* 0x00000006422a7c23 */ /* 0x008fc80008000803 */
[----:B------:R-:W-:Y:S01]  /*3530*/  @!P3 FMUL R38, R38, 0.5 ;  /* 0x3f0000002626b820 */ /* 0x000fe20000400000 */
[----:B------:R2:W3:Y:S01]  /*3540*/  MUFU.EX2 R58, R4 ;  /* 0x00000004003a7308 */ /* 0x0004e20000000800 */
[----:B-----5:R-:W-:Y:S01]  /*3550*/  @!P5 FMUL R47, R47, R47 ;  /* 0x0000002f2f2fd220 */ /* 0x020fe20000400000 */
[----:B------:R-:W-:-:S05]  /*3560*/  FSETP.GEU.AND P5, PT, R54, -126, PT ;  /* 0xc2fc00003600780b */ /* 0x000fca0003fae000 */
[----:B------:R-:W-:Y:S01]  /*3570*/  @!P1 FMUL R67, R67, 0.5 ;  /* 0x3f00000043439820 */ /* 0x000fe20000400000 */
[----:B------:R4:W5:Y:S01]  /*3580*/  MUFU.EX2 R84, R30 ;  /* 0x0000001e00547308 */ /* 0x0009620000000800 */
[----:B--2---:R-:W-:Y:S01]  /*3590*/  FFMA R4, R63, UR6, -R3 ;  /* 0x000000063f047c23 */ /* 0x004fe20008000803 */
[----:B-1----:R-:W-:Y:S01]  /*35a0*/  @!P6 FMUL R51, R51, R51 ;  /* 0x000000333333e220 */ /* 0x002fe20000400000 */
[----:B------:R-:W-:-:S04]  /*35b0*/  FSETP.GEU.AND P6, PT, R34, -126, PT ;  /* 0xc2fc00002200780b */ /* 0x000fc80003fce000 */
[----:B------:R-:W-:Y:S01]  /*35c0*/  @!P5 FMUL R54, R54, 0.5 ;  /* 0x3f0000003636d820 */ /* 0x000fe20000400000 */
[----:B------:R-:W1:Y:S01]  /*35d0*/  MUFU.EX2 R66, R38 ;  /* 0x0000002600427308 */ /* 0x000e620000000800 */
[----:B---3--:R-:W-:Y:S01]  /*35e0*/  @!P4 FMUL R58, R58, R58 ;  /* 0x0000003a3a3ac220 */ /* 0x008fe20000400000 */
[----:B------:R-:W-:Y:S01]  /*35f0*/  FSETP.GEU.AND P4, PT, R4, -126, PT ;  /* 0xc2fc00000400780b */ /* 0x000fe20003f8e000 */
[----:B----4-:R-:W-:-:S05]  /*3600*/  FFMA R30, R59, UR6, -R3 ;  /* 0x000000063b1e7c23 */ /* 0x010fca0008000803 */
[----:B------:R-:W-:Y:S01]  /*3610*/  @!P6 FMUL R34, R34, 0.5 ;  /* 0x3f0000002222e820 */ /* 0x000fe20000400000 */
[----:B------:R-:W2:Y:S01]  /*3620*/  MUFU.EX2 R59, R54 ;  /* 0x00000036003b7308 */ /* 0x000ea20000000800 */
[----:B-----5:R-:W-:Y:S01]  /*3630*/  @!P2 FMUL R84, R84, R84 ;  /* 0x000000545454a220 */ /* 0x020fe20000400000 */
[----:B------:R-:W-:-:S04]  /*3640*/  FSETP.GEU.AND P2, PT, R30, -126, PT ;  /* 0xc2fc00001e00780b */ /* 0x000fc80003f4e000 */
[----:B------:R-:W-:Y:S02]  /*3650*/  @!P4 FMUL R4, R4, 0.5 ;  /* 0x3f0000000404c820 */ /* 0x000fe40000400000 */
[----:B------:R3:W4:Y:S01]  /*3660*/  MUFU.EX2 R88, R34 ;  /* 0x0000002200587308 */ /* 0x0007220000000800 */
[----:B-1----:R-:W-:Y:S01]  /*3670*/  @!P3 FMUL R66, R66, R66 ;  /* 0x000000424242b220 */ /* 0x002fe20000400000 */
[----:B------:R-:W-:-:S05]  /*3680*/  FSETP.GEU.AND P3, PT, R75, -126, PT ;  /* 0xc2fc00004b00780b */ /* 0x000fca0003f6e000 */
[----:B------:R-:W-:Y:S01]  /*3690*/  @!P2 FMUL R30, R30, 0.5 ;  /* 0x3f0000001e1ea820 */ /* 0x000fe20000400000 */
[----:B------:R1:W5:Y:S01]  /*36a0*/  MUFU.EX2 R65, R4 ;  /* 0x0000000400417308 */ /* 0x0003620000000800 */
[----:B---3--:R-:W-:Y:S01]  /*36b0*/  FFMA R34, R74, UR6, -R3 ;  /* 0x000000064a227c23 */ /* 0x008fe20008000803 */
[----:B--2---:R-:W-:Y:S01]  /*36c0*/  @!P5 FMUL R59, R59, R59 ;  /* 0x0000003b3b3bd220 */ /* 0x004fe20000400000 */
[----:B------:R-:W-:-:S04]  /*36d0*/  FSETP.GEU.AND P5, PT, R42, -126, PT ;  /* 0xc2fc00002a00780b */ /* 0x000fc80003fae000 */
[----:B------:R-:W-:Y:S01]  /*36e0*/  @!P3 FMUL R75, R75, 0.5 ;  /* 0x3f0000004b4bb820 */ /* 0x000fe20000400000 */
[----:B------:R-:W2:Y:S01]  /*36f0*/  MUFU.EX2 R67, R67 ;  /* 0x0000004300437308 */ /* 0x000ea20000000800 */
[--C-:B-1----:R-:W-:Y:S01]  /*3700*/  FFMA R4, R82, UR6, -R3.reuse ;  /* 0x0000000652047c23 */ /* 0x102fe20008000803 */
[----:B----4-:R-:W-:Y:S01]  /*3710*/  @!P6 FMUL R88, R88, R88 ;  /* 0x000000585858e220 */ /* 0x010fe20000400000 */
[----:B------:R-:W-:Y:S01]  /*3720*/  FSETP.GEU.AND P6, PT, R34, -126, PT ;  /* 0xc2fc00002200780b */ /* 0x000fe20003fce000 */
[----:B------:R-:W-:-:S04]  /*3730*/  FFMA R3, R87, UR6, -R3 ;  /* 0x0000000657037c23 */ /* 0x000fc80008000803 */
[----:B------:R-:W-:Y:S01]  /*3740*/  @!P5 FMUL R42, R42, 0.5 ;  /* 0x3f0000002a2ad820 */ /* 0x000fe20000400000 */
[----:B-----5:R-:W-:Y:S01]  /*3750*/  @!P4 FMUL R65, R65, R65 ;  /* 0x000000414141c220 */ /* 0x020fe20000400000 */
[----:B------:R-:W-:Y:S01]  /*3760*/  FSETP.GEU.AND P4, PT, R4, -126, PT ;  /* 0xc2fc00000400780b */ /* 0x000fe20003f8e000 */
[----:B------:R-:W1:Y:S05]  /*3770*/  MUFU.EX2 R75, R75 ;  /* 0x0000004b004b7308 */ /* 0x000e6a0000000800 */
[----:B------:R-:W-:Y:S01]  /*3780*/  @!P6 FMUL R34, R34, 0.5 ;  /* 0x3f0000002222e820 */ /* 0x000fe20000400000 */
[----:B--2---:R-:W-:Y:S01]  /*3790*/  @!P1 FMUL R67, R67, R67 ;  /* 0x0000004343439220 */ /* 0x004fe20000400000 */
[----:B------:R-:W-:Y:S01]  /*37a0*/  FSETP.GEU.AND P1, PT, R83, -126, PT ;  /* 0xc2fc00005300780b */ /* 0x000fe20003f2e000 */
[----:B------:R-:W2:Y:S02]  /*37b0*/  MUFU.EX2 R70, R42 ;  /* 0x0000002a00467308 */ /* 0x000ea40000000800 */
[----:B------:R-:W-:-:S02]  /*37c0*/  FADD R50, R72, R67 ;  /* 0x0000004348327221 */ /* 0x000fc40000000000 */
[----:B------:R-:W-:-:S04]  /*37d0*/  @!P4 FMUL R4, R4, 0.5 ;  /* 0x3f0000000404c820 */ /* 0x000fc80000400000 */
[----:B------:R-:W3:Y:S01]  /*37e0*/  MUFU.EX2 R82, R34 ;  /* 0x0000002200527308 */ /* 0x000ee20000000800 */
[----:B-1----:R-:W-:Y:S01]  /*37f0*/  @!P3 FMUL R75, R75, R75 ;  /* 0x0000004b4b4bb220 */ /* 0x002fe20000400000 */
[----:B------:R-:W-:Y:S02]  /*3800*/  FSETP.GEU.AND P3, PT, R79, -126, PT ;  /* 0xc2fc00004f00780b */ /* 0x000fe40003f6e000 */
[----:B------:R-:W-:Y:S01]  /*3810*/  @!P1 FMUL R83, R83, 0.5 ;  /* 0x3f00000053539820 */ /* 0x000fe20000400000 */
[----:B------:R-:W-:-:S03]  /*3820*/  FADD R89, R80, R75 ;  /* 0x0000004b50597221 */ /* 0x000fc60000000000 */
[----:B------:R1:W4:Y:S01]  /*3830*/  MUFU.EX2 R90, R4 ;  /* 0x00000004005a7308 */ /* 0x0003220000000800 */
[----:B--2---:R-:W-:Y:S01]  /*3840*/  @!P5 FMUL R70, R70, R70 ;  /* 0x000000464646d220 */ /* 0x004fe20000400000 */
[----:B------:R-:W-:-:S03]  /*3850*/  FSETP.GEU.AND P5, PT, R71, -126, PT ;  /* 0xc2fc00004700780b */ /* 0x000fc60003fae000 */
[----:B------:R-:W-:Y:S01]  /*3860*/  FADD R46, R39, R70 ;  /* 0x00000046272e7221 */ /* 0x000fe20000000000 */
[----:B------:R-:W-:Y:S01]  /*3870*/  F2FP.BF16.F32.PACK_AB R39, R62, R59 ;  /* 0x0000003b3e27723e */ /* 0x000fe200000010ff */
[----:B------:R-:W-:Y:S01]  /*3880*/  @!P3 FMUL R79, R79, 0.5 ;  /* 0x3f0000004f4fb820 */ /* 0x000fe20000400000 */
[----:B------:R2:W5:Y:S01]  /*3890*/  MUFU.EX2 R63, R30 ;  /* 0x0000001e003f7308 */ /* 0x0005620000000800 */
[----:B---3--:R-:W-:Y:S01]  /*38a0*/  @!P6 FMUL R82, R82, R82 ;  /* 0x000000525252e220 */ /* 0x008fe20000400000 */
[----:B------:R-:W-:Y:S01]  /*38b0*/  FSETP.GEU.AND P6, PT, R78, -126, PT ;  /* 0xc2fc00004e00780b */ /* 0x000fe20003fce000 */
[----:B-1----:R-:W-:Y:S01]  /*38c0*/  FADD R4, R24, R37 ;  /* 0x0000002518047221 */ /* 0x002fe20000000000 */
[----:B------:R-:W-:Y:S01]  /*38d0*/  F2FP.BF16.F32.PACK_AB R24, R9, R24 ;  /* 0x000000180918723e */ /* 0x000fe200000010ff */
[----:B------:R-:W-:Y:S02]  /*38e0*/  FADD R87, R47, R82 ;  /* 0x000000522f577221 */ /* 0x000fe40000000000 */
[----:B------:R-:W-:Y:S01]  /*38f0*/  FADD R34, R4, R69 ;  /* 0x0000004504227221 */ /* 0x000fe20000000000 */
[----:B------:R-:W1:Y:S01]  /*3900*/  MUFU.EX2 R83, R83 ;  /* 0x0000005300537308 */ /* 0x000e620000000800 */
[----:B----4-:R-:W-:Y:S01]  /*3910*/  @!P4 FMUL R90, R90, R90 ;  /* 0x0000005a5a5ac220 */ /* 0x010fe20000400000 */
[----:B------:R-:W-:Y:S01]  /*3920*/  FSETP.GEU.AND P4, PT, R86, -126, PT ;  /* 0xc2fc00005600780b */ /* 0x000fe20003f8e000 */
[----:B------:R-:W-:Y:S01]  /*3930*/  FADD R4, R9, R40 ;  /* 0x0000002809047221 */ /* 0x000fe20000000000 */
[----:B------:R-:W-:Y:S01]  /*3940*/  FADD R69, R21, R52 ;  /* 0x0000003415457221 */ /* 0x000fe20000000000 */
[----:B------:R-:W-:Y:S01]  /*3950*/  @!P5 FMUL R71, R71, 0.5 ;  /* 0x3f0000004747d820 */ /* 0x000fe20000400000 */
[----:B--2---:R-:W-:Y:S01]  /*3960*/  FADD R30, R13, R44 ;  /* 0x0000002c0d1e7221 */ /* 0x004fe20000000000 */
[----:B------:R-:W-:Y:S01]  /*3970*/  @!P6 FMUL R78, R78, 0.5 ;  /* 0x3f0000004e4ee820 */ /* 0x000fe20000400000 */
[----:B------:R-:W-:Y:S01]  /*3980*/  FADD R38, R4, R69 ;  /* 0x0000004504267221 */ /* 0x000fe20000000000 */
[----:B-----5:R-:W-:Y:S01]  /*3990*/  @!P2 FMUL R63, R63, R63 ;  /* 0x0000003f3f3fa220 */ /* 0x020fe20000400000 */
[----:B------:R-:W-:Y:S01]  /*39a0*/  FSETP.GEU.AND P2, PT, R26, -126, PT ;  /* 0xc2fc00001a00780b */ /* 0x000fe20003f4e000 */
[----:B------:R-:W-:Y:S01]  /*39b0*/  FADD R69, R25, R56 ;  /* 0x0000003819457221 */ /* 0x000fe20000000000 */
[----:B------:R-:W-:Y:S01]  /*39c0*/  FADD R4, R11, R14 ;  /* 0x0000000e0b047221 */ /* 0x000fe20000000000 */
[----:B------:R-:W2:Y:S01]  /*39d0*/  MUFU.EX2 R71, R71 ;  /* 0x0000004700477308 */ /* 0x000ea20000000800 */
[----:B------:R-:W-:Y:S01]  /*39e0*/  FADD R85, R30, R77 ;  /* 0x0000004d1e557221 */ /* 0x000fe20000000000 */
[----:B------:R-:W-:Y:S01]  /*39f0*/  @!P4 FMUL R86, R86, 0.5 ;  /* 0x3f0000005656c820 */ /* 0x000fe20000400000 */
[----:B------:R-:W-:Y:S01]  /*3a00*/  FADD R4, R4, R69 ;  /* 0x0000004504047221 */ /* 0x000fe20000000000 */
[----:B-1----:R-:W-:Y:S01]  /*3a10*/  @!P1 FMUL R83, R83, R83 ;  /* 0x0000005353539220 */ /* 0x002fe20000400000 */
[----:B------:R-:W-:Y:S01]  /*3a20*/  FSETP.GEU.AND P1, PT, R3, -126, PT ;  /* 0xc2fc00000300780b */ /* 0x000fe20003f2e000 */
[----:B------:R-:W-:Y:S01]  /*3a30*/  FADD R30, R15, R48 ;  /* 0x000000300f1e7221 */ /* 0x000fe20000000000 */
[----:B------:R-:W-:Y:S01]  /*3a40*/  FADD R77, R33, R60 ;  /* 0x0000003c214d7221 */ /* 0x000fe20000000000 */
[----:B------:R-:W1:Y:S01]  /*3a50*/  MUFU.EX2 R78, R78 ;  /* 0x0000004e004e7308 */ /* 0x000e620000000800 */
[----:B------:R-:W-:Y:S01]  /*3a60*/  FADD R91, R55, R90 ;  /* 0x0000005a375b7221 */ /* 0x000fe20000000000 */
[----:B------:R-:W-:Y:S01]  /*3a70*/  @!P2 FMUL R26, R26, 0.5 ;  /* 0x3f0000001a1aa820 */ /* 0x000fe20000400000 */
[----:B------:R-:W-:Y:S01]  /*3a80*/  FADD R77, R30, R77 ;  /* 0x0000004d1e4d7221 */ /* 0x000fe20000000000 */
[----:B------:R-:W-:Y:S01]  /*3a90*/  FADD R30, R64, R63 ;  /* 0x0000003f401e7221 */ /* 0x000fe20000000000 */
[----:B------:R-:W-:Y:S01]  /*3aa0*/  FADD R93, R58, R83 ;  /* 0x000000533a5d7221 */ /* 0x000fe20000000000 */
[----:B------:R-:W-:Y:S01]  /*3ab0*/  FADD R95, R46, R91 ;  /* 0x0000005b2e5f7221 */ /* 0x000fe20000000000 */
[----:B------:R-:W-:Y:S01]  /*3ac0*/  FADD R77, R4, R77 ;  /* 0x0000004d044d7221 */ /* 0x000fe20000000000 */
[----:B------:R3:W4:Y:S01]  /*3ad0*/  MUFU.EX2 R74, R26 ;  /* 0x0000001a004a7308 */ /* 0x0007220000000800 */
[----:B--2---:R-:W-:Y:S01]  /*3ae0*/  @!P5 FMUL R71, R71, R71 ;  /* 0x000000474747d220 */ /* 0x004fe20000400000 */
[----:B------:R-:W-:Y:S01]  /*3af0*/  @!P1 FMUL R3, R3, 0.5 ;  /* 0x3f00000003039820 */ /* 0x000fe20000400000 */
[----:B------:R-:W-:-:S02]  /*3b00*/  IMAD.U32 R4, RZ, RZ, UR35 ;  /* 0x00000023ff047e24 */ /* 0x000fc4000f8e00ff */
[----:B------:R-:W-:Y:S01]  /*3b10*/  FADD R92, R30, R89 ;  /* 0x000000591e5c7221 */ /* 0x000fe20000000000 */
[----:B------:R-:W-:Y:S01]  /*3b20*/  FADD R93, R50, R93 ;  /* 0x0000005d325d7221 */ /* 0x000fe20000000000 */
[----:B------:R-:W-:Y:S01]  /*3b30*/  UIADD3 UR35, UR52, 0x1, URZ ;  /* 0x0000000134237890 */ /* 0x000fe2000fffe03f */
[----:B------:R-:W-:Y:S01]  /*3b40*/  FADD R46, R76, R71 ;  /* 0x000000474c2e7221 */ /* 0x000fe20000000000 */
[----:B------:R-:W2:Y:S01]  /*3b50*/  MUFU.EX2 R79, R79 ;  /* 0x0000004f004f7308 */ /* 0x000ea20000000800 */
[----:B---3--:R-:W-:Y:S01]  /*3b60*/  FADD R26, R28, R45 ;  /* 0x0000002d1c1a7221 */ /* 0x008fe20000000000 */
[----:B-1----:R-:W-:Y:S01]  /*3b70*/  @!P6 FMUL R78, R78, R78 ;  /* 0x0000004e4e4ee220 */ /* 0x002fe20000400000 */
[----:B------:R-:W-:Y:S01]  /*3b80*/  UISETP.NE.AND UP0, UPT, UR35, 0x5, UPT ;  /* 0x000000052300788c */ /* 0x000fe2000bf05270 */
[----:B------:R-:W-:Y:S01]  /*3b90*/  FADD R38, R38, R85 ;  /* 0x0000005526267221 */ /* 0x000fe20000000000 */
[----:B------:R-:W-:Y:S01]  /*3ba0*/  FADD R81, R26, R73 ;  /* 0x000000491a517221 */ /* 0x000fe20000000000 */
[----:B------:R-:W-:Y:S01]  /*3bb0*/  FADD R26, R0, R41 ;  /* 0x00000029001a7221 */ /* 0x000fe20000000000 */
[----:B------:R-:W-:Y:S01]  /*3bc0*/  FADD R73, R10, R57 ;  /* 0x000000390a497221 */ /* 0x000fe20000000000 */
[----:B------:R-:W1:Y:S01]  /*3bd0*/  MUFU.EX2 R86, R86 ;  /* 0x0000005600567308 */ /* 0x000e620000000800 */
[----:B----4-:R-:W-:Y:S01]  /*3be0*/  @!P2 FMUL R74, R74, R74 ;  /* 0x0000004a4a4aa220 */ /* 0x010fe20000400000 */
[----:B------:R-:W-:Y:S01]  /*3bf0*/  FADD R50, R51, R78 ;  /* 0x0000004e33327221 */ /* 0x000fe20000000000 */
[----:B------:R-:W-:Y:S01]  /*3c00*/  FADD R42, R26, R73 ;  /* 0x000000491a2a7221 */ /* 0x000fe20000000000 */
[----:B------:R-:W-:Y:S01]  /*3c10*/  FADD R26, R8, R49 ;  /* 0x00000031081a7221 */ /* 0x000fe20000000000 */
[----:B------:R-:W-:Y:S01]  /*3c20*/  FADD R73, R12, R27 ;  /* 0x0000001b0c497221 */ /* 0x000fe20000000000 */
[----:B------:R-:W-:Y:S01]  /*3c30*/  FADD R30, R43, R74 ;  /* 0x0000004a2b1e7221 */ /* 0x000fe20000000000 */
[----:B------:R-:W-:Y:S01]  /*3c40*/  FADD R34, R34, R81 ;  /* 0x0000005122227221 */ /* 0x000fe20000000000 */
[----:B------:R3:W4:Y:S01]  /*3c50*/  MUFU.EX2 R69, R3 ;  /* 0x0000000300457308 */ /* 0x0007220000000800 */
[----:B------:R-:W-:Y:S01]  /*3c60*/  FADD R73, R26, R73 ;  /* 0x000000491a497221 */ /* 0x000fe20000000000 */
[----:B------:R-:W-:Y:S01]  /*3c70*/  FADD R26, R31, R88 ;  /* 0x000000581f1a7221 */ /* 0x000fe20000000000 */
[----:B--2---:R-:W-:Y:S01]  /*3c80*/  @!P3 FMUL R79, R79, R79 ;  /* 0x0000004f4f4fb220 */ /* 0x004fe20000400000 */
[----:B------:R-:W-:Y:S01]  /*3c90*/  USEL UR6, URZ, 0x1, UP0 ;  /* 0x000000013f067887 */ /* 0x000fe20008000000 */
[----:B------:R-:W-:Y:S01]  /*3ca0*/  FADD R73, R42, R73 ;  /* 0x000000492a497221 */ /* 0x000fe20000000000 */
[----:B------:R-:W-:Y:S01]  /*3cb0*/  FADD R54, R26, R87 ;  /* 0x000000571a367221 */ /* 0x000fe20000000000 */
[----:B------:R-:W-:Y:S01]  /*3cc0*/  FADD R26, R68, R65 ;  /* 0x00000041441a7221 */ /* 0x000fe20000000000 */
[----:B------:R-:W-:Y:S01]  /*3cd0*/  FADD R87, R84, R79 ;  /* 0x0000004f54577221 */ /* 0x000fe20000000000 */
[----:B-1----:R-:W-:Y:S01]  /*3ce0*/  @!P4 FMUL R86, R86, R86 ;  /* 0x000000565656c220 */ /* 0x002fe20000400000 */
[----:B---3--:R-:W-:Y:S01]  /*3cf0*/  FADD R3, R35, R66 ;  /* 0x0000004223037221 */ /* 0x008fe20000000000 */
[----:B------:R-:W-:Y:S01]  /*3d00*/  FADD R54, R54, R95 ;  /* 0x0000005f36367221 */ /* 0x000fe20000000000 */
[----:B------:R-:W-:Y:S01]  /*3d10*/  FADD R26, R26, R87 ;  /* 0x000000571a1a7221 */ /* 0x000fe20000000000 */
[----:B------:R-:W-:Y:S01]  /*3d20*/  FADD R89, R59, R86 ;  /* 0x000000563b597221 */ /* 0x000fe20000000000 */
[----:B------:R-:W-:Y:S01]  /*3d30*/  FADD R3, R3, R50 ;  /* 0x0000003203037221 */ /* 0x000fe20000000000 */
[----:B------:R-:W-:Y:S01]  /*3d40*/  FADD R92, R92, R93 ;  /* 0x0000005d5c5c7221 */ /* 0x000fe20000000000 */
[----:B------:R-:W-:Y:S01]  /*3d50*/  FADD R34, R34, R73 ;  /* 0x0000004922227221 */ /* 0x000fe20000000000 */
[----:B----4-:R-:W-:Y:S01]  /*3d60*/  @!P1 FMUL R69, R69, R69 ;  /* 0x0000004545459220 */ /* 0x010fe20000400000 */
[----:B------:R-:W-:Y:S01]  /*3d70*/  FADD R30, R30, R89 ;  /* 0x000000591e1e7221 */ /* 0x000fe20000000000 */
[----:B------:R-:W-:Y:S01]  /*3d80*/  FADD R77, R38, R77 ;  /* 0x0000004d264d7221 */ /* 0x000fe20000000000 */
[----:B------:R1:W-:Y:S01]  /*3d90*/  SYNCS.ARRIVE.TRANS64.A1T0 RZ, [R4+UR53], RZ ;  /* 0x000000ff04ff79a7 */ /* 0x0003e20008100035 */
[----:B------:R-:W-:Y:S01]  /*3da0*/  FADD R91, R62, R69 ;  /* 0x000000453e5b7221 */ /* 0x000fe20000000000 */
[----:B------:R-:W-:Y:S01]  /*3db0*/  FADD R3, R3, R30 ;  /* 0x0000001e03037221 */ /* 0x000fe20000000000 */
[----:B------:R-:W-:Y:S01]  /*3dc0*/  USEL UR35, UR35, URZ, UP0 ;  /* 0x0000003f23237287 */ /* 0x000fe20008000000 */
[----:B------:R-:W-:Y:S01]  /*3dd0*/  LOP3.LUT R18, R18, UR6, RZ, 0x3c, !PT ;  /* 0x0000000612127c12 */ /* 0x000fe2000f8e3cff */
[----:B------:R-:W-:Y:S01]  /*3de0*/  FADD R91, R46, R91 ;  /* 0x0000005b2e5b7221 */ /* 0x000fe20000000000 */
[----:B------:R-:W-:Y:S01]  /*3df0*/  FADD R3, R54, R3 ;  /* 0x0000000336037221 */ /* 0x000fe20000000000 */
[----:B------:R-:W-:Y:S01]  /*3e00*/  F2FP.BF16.F32.PACK_AB R54, R60, R27 ;  /* 0x0000001b3c36723e */ /* 0x000fe200000010ff */
[----:B-1----:R-:W-:Y:S01]  /*3e10*/  FADD R4, R34, R77 ;  /* 0x0000004d22047221 */ /* 0x002fe20000000000 */
[----:B------:R-:W-:Y:S01]  /*3e20*/  FADD R91, R26, R91 ;  /* 0x0000005b1a5b7221 */ /* 0x000fe20000000000 */
[----:B------:R-:W-:-:S02]  /*3e30*/  F2FP.BF16.F32.PACK_AB R34, R25, R10 ;  /* 0x0000000a1922723e */ /* 0x000fc400000010ff */
[----:B------:R-:W-:Y:S01]  /*3e40*/  F2FP.BF16.F32.PACK_AB R38, R33, R12 ;  /* 0x0000000c2126723e */ /* 0x000fe200000010ff */
[----:B------:R-:W-:Y:S01]  /*3e50*/  FADD R92, R92, R91 ;  /* 0x0000005b5c5c7221 */ /* 0x000fe20000000000 */
[----:B------:R-:W-:Y:S02]  /*3e60*/  F2FP.BF16.F32.PACK_AB R46, R48, R49 ;  /* 0x00000031302e723e */ /* 0x000fe400000010ff */
[----:B------:R-:W-:Y:S01]  /*3e70*/  F2FP.BF16.F32.PACK_AB R25, R64, R31 ;  /* 0x0000001f4019723e */ /* 0x000fe200000010ff */
[----:B------:R-:W-:Y:S01]  /*3e80*/  FADD R3, R3, R92 ;  /* 0x0000005c03037221 */ /* 0x000fe20000000000 */
[----:B------:R-:W-:Y:S02]  /*3e90*/  F2FP.BF16.F32.PACK_AB R27, R68, R35 ;  /* 0x00000023441b723e */ /* 0x000fe400000010ff */
[----:B------:R-:W-:Y:S02]  /*3ea0*/  F2FP.BF16.F32.PACK_AB R40, R40, R37 ;  /* 0x000000252828723e */ /* 0x000fe400000010ff */
[----:B------:R-:W-:-:S02]  /*3eb0*/  F2FP.BF16.F32.PACK_AB R42, R14, R41 ;  /* 0x000000290e2a723e */ /* 0x000fc400000010ff */
[----:B------:R-:W-:Y:S02]  /*3ec0*/  F2FP.BF16.F32.PACK_AB R44, R44, R45 ;  /* 0x0000002d2c2c723e */ /* 0x000fe400000010ff */
[----:B------:R-:W-:Y:S02]  /*3ed0*/  F2FP.BF16.F32.PACK_AB R48, R52, R53 ;  /* 0x000000353430723e */ /* 0x000fe400000010ff */
[----:B------:R-:W-:Y:S02]  /*3ee0*/  F2FP.BF16.F32.PACK_AB R31, R76, R43 ;  /* 0x0000002b4c1f723e */ /* 0x000fe400000010ff */
        /* <DEDUP_REMOVED lines=14> */
[----:B------:R-:W-:Y:S01]  /*3fd0*/  F2FP.BF16.F32.PACK_AB R53, R83, R90 ;  /* 0x0000005a5335723e */ /* 0x000fe200000010ff */
[----:B------:R-:W-:Y:S06]  /*3fe0*/  @!P0 BRA `(.L_x_21) ;  /* 0x0000000000048947 */ /* 0x000fec0003800000 */
[----:B------:R-:W-:Y:S01]  /*3ff0*/  BPT.TRAP 0x1 ;  /* 0x000000040000795c */ /* 0x000fe20000300000 */
.L_x_21:
[----:B------:R-:W-:Y:S01]  /*4000*/  ULEA UR6, UR35, UR37, 0x3 ;  /* 0x0000002523067291 */ /* 0x000fe2000f8e183f */
[----:B------:R-:W-:-:S08]  /*4010*/  SHF.L.U32 R0, R18, 0x1f, RZ ;  /* 0x0000001f12007819 */ /* 0x000fd000000006ff */
[----:B------:R-:W1:Y:S02]  /*4020*/  SYNCS.PHASECHK.TRANS64.TRYWAIT P1, [UR6+0x2c200], R0 ;  /* 0x02c20000ff0075a7 */ /* 0x000e640008020146 */
[----:B-1----:R-:W-:Y:S05]  /*4030*/  @!P1 BRA `(.L_x_22) ;  /* 0x000000e000389947 */ /* 0x002fea0003800000 */
.L_x_135:
[----:B------:R-:W-:Y:S01]  /*4040*/  UIMAD UR10, UR35, 0x700, UR33 ;  /* 0x00000700230a78a4 */ /* 0x000fe2000f8e0221 */
[----:B------:R-:W-:Y:S01]  /*4050*/  WARPGROUP.ARRIVE ;  /* 0x00000000000079c5 */ /* 0x000fe20000000000 */
[----:B------:R-:W-:Y:S01]  /*4060*/  UMOV UR7, 0xc0000010 ;  /* 0xc000001000077882 */ /* 0x000fe20000000000 */
[----:B------:R-:W-:Y:S01]  /*4070*/  F2FP.BF16.F32.PACK_AB R55, R69, R86 ;  /* 0x000000564537723e */ /* 0x000fe200000010ff */
[----:B------:R-:W-:Y:S02]  /*4080*/  UIADD3 UR11, UR10, 0x100, URZ ;  /* 0x000001000a0b7890 */ /* 0x000fe4000fffe03f */
[----:B------:R-:W-:Y:S02]  /*4090*/  UIADD3 UR14, UR10, 0x200, URZ ;  /* 0x000002000a0e7890 */ /* 0x000fe4000fffe03f */
[----:B------:R-:W-:Y:S01]  /*40a0*/  UMOV UR6, UR10 ;  /* 0x0000000a00067c82 */ /* 0x000fe20008000000 */
[----:B------:R-:W-:Y:S01]  /*40b0*/  UIADD3 UR15, UR10, 0x300, URZ ;  /* 0x000003000a0f7890 */ /* 0x000fe2000fffe03f */
[----:B------:R-:W-:Y:S01]  /*40c0*/  HGMMA.64x16x16.F32.BF16 R136, R24, gdesc[UR4].tnspB, RZ, !UPT, gsb0 ;  /* 0x4020000418887df0 */ /* 0x000fe2000c0018ff */
[----:B------:R-:W-:Y:S01]  /*40d0*/  UMOV UR6, UR11 ;  /* 0x0000000b00067c82 */ /* 0x000fe20008000000 */
[----:B------:R-:W-:Y:S01]  /*40e0*/  UMOV UR7, 0xc0000010 ;  /* 0xc000001000077882 */ /* 0x000fe20000000000 */
[----:B------:R-:W-:-:S02]  /*40f0*/  UIADD3 UR18, UR10, 0x400, URZ ;  /* 0x000004000a127890 */ /* 0x000fc4000fffe03f */
[----:B------:R-:W-:Y:S01]  /*4100*/  UIADD3 UR11, UR10, 0x500, URZ ;  /* 0x000005000a0b7890 */ /* 0x000fe2000fffe03f */
[----:B------:R-:W-:Y:S02]  /*4110*/  WARPGROUP.DEPBAR.LE gsb0, 0x0 ;  /* 0x00008000000079c5 */ /* 0x000fe40000010000 */
[----:B------:R-:W-:-:S06]  /*4120*/  WARPGROUP.ARRIVE ;  /* 0x00000000000079c5 */ /* 0x000fcc0000000000 */
[----:B------:R-:W-:Y:S01]  /*4130*/  HGMMA.64x16x16.F32.BF16 R128, R24, gdesc[UR4].tnspB, RZ, !UPT, gsb0 ;  /* 0x4020000418807df0 */ /* 0x000fe2000c0018ff */
[----:B------:R-:W-:Y:S01]  /*4140*/  UMOV UR6, UR14 ;  /* 0x0000000e00067c82 */ /* 0x000fe20008000000 */
[----:B------:R-:W-:Y:S01]  /*4150*/  UMOV UR7, 0xc0000010 ;  /* 0xc000001000077882 */ /* 0x000fe20000000000 */
        /* <DEDUP_REMOVED lines=28> */
[----:B------:R-:W-:Y:S01]  /*4320*/  UIADD3 UR6, UR10, 0x20, URZ ;  /* 0x000000200a067890 */ /* 0x000fe2000fffe03f */
[----:B------:R-:W-:Y:S01]  /*4330*/  UMOV UR7, 0xc0000010 ;  /* 0xc000001000077882 */ /* 0x000fe20000000000 */
[----:B------:R-:W-:Y:S02]  /*4340*/  WARPGROUP.DEPBAR.LE gsb0, 0x0 ;  /* 0x00008000000079c5 */ /* 0x000fe40000010000 */
[----:B------:R-:W-:-:S06]  /*4350*/  WARPGROUP.ARRIVE ;  /* 0x00000000000079c5 */ /* 0x000fcc0000000000 */
[----:B------:R-:W-:Y:S01]  /*4360*/  HGMMA.64x16x16.F32.BF16 R136, R28, gdesc[UR4].tnspB, R136, gsb0 ;  /* 0x402000041c887df0 */ /* 0x000fe20008001888 */
[----:B------:R-:W-:Y:S01]  /*4370*/  UMOV UR6, UR11 ;  /* 0x0000000b00067c82 */ /* 0x000fe20008000000 */
[----:B------:R-:W-:Y:S01]  /*4380*/  UMOV UR7, 0xc0000010 ;  /* 0xc000001000077882 */ /* 0x000fe20000000000 */
[----:B------:R-:W-:Y:S01]  /*4390*/  UIADD3 UR11, UR10, 0x520, URZ ;  /* 0x000005200a0b7890 */ /* 0x000fe2000fffe03f */
        /* <DEDUP_REMOVED lines=245> */
[----:B------:R-:W-:Y:S02]  /*52f0*/  UIADD3 UR11, UR10, 0x5e0, URZ ;  /* 0x000005e00a0b7890 */ /* 0x000fe4000fffe03f */
[----:B------:R-:W-:Y:S01]  /*5300*/  UIADD3 UR10, UR10, 0x6e0, URZ ;  /* 0x000006e00a0a7890 */ /* 0x000fe2000fffe03f */
[----:B------:R-:W-:Y:S02]  /*5310*/  WARPGROUP.DEPBAR.LE gsb0, 0x0 ;  /* 0x00008000000079c5 */ /* 0x000fe40000010000 */
[----:B------:R-:W-:-:S06]  /*5320*/  WARPGROUP.ARRIVE ;  /* 0x00000000000079c5 */ /* 0x000fcc0000000000 */
[----:B------:R-:W-:Y:S01]  /*5330*/  HGMMA.64x16x16.F32.BF16 R128, R52, gdesc[UR4].tnspB, R128, gsb0 ;  /* 0x4020000434807df0 */ /* 0x000fe20008001880 */
[----:B------:R-:W-:Y:S01]  /*5340*/  UMOV UR6, UR14 ;  /* 0x0000000e00067c82 */ /* 0x000fe20008000000 */
[----:B------:R-:W-:Y:S01]  /*5350*/  UMOV UR7, 0xc0000010 ;  /* 0xc000001000077882 */ /* 0x000fe20000000000 */
        /* <DEDUP_REMOVED lines=22> */
[----:B------:R-:W-:Y:S03]  /*54c0*/  HGMMA.64x16x16.F32.BF16 R88, R52, gdesc[UR4].tnspB, R88, gsb0 ;  /* 0x4020000434587df0 */ /* 0x000fe60008001858 */
[----:B------:R-:W-:Y:S02]  /*54d0*/  WARPGROUP.DEPBAR.LE gsb0, 0x0 ;  /* 0x00008000000079c5 */ /* 0x000fe40000010000 */
[----:B------:R-:W-:Y:S05]  /*54e0*/  @!P0 BRA `(.L_x_23) ;  /* 0x0000000000048947 */ /* 0x000fea0003800000 */
[----:B------:R-:W-:Y:S01]  /*54f0*/  BPT.TRAP 0x1 ;  /* 0x000000040000795c */ /* 0x000fe20000300000 */
.L_x_23:
[----:B------:R-:W-:Y:S02]  /*5500*/  UISETP.GT.U32.AND UP0, UPT, UR45, 0x1, UPT ;  /* 0x000000012d00788c */ /* 0x000fe4000bf04070 */
[----:B------:R-:W-:-:S04]  /*5510*/  UIADD3 UR47, UR47, 0x2c228, URZ ;  /* 0x0002c2282f2f7890 */ /* 0x000fc8000fffe03f */
[----:B------:R-:W-:Y:S01]  /*5520*/  PLOP3.LUT P1, PT, PT, PT, UP0, 0x80, 0x0 ;  /* 0x000000000000781c */ /* 0x000fe20003f2f008 */
[----:B------:R-:W-:-:S09]  /*5530*/  UPRMT UR47, URZ, 0x654, UR47 ;  /* 0x000006543f2f7896 */ /* 0x000fd2000800002f */
[----:B------:R-:W-:Y:S03]  /*5540*/  SYNCS.ARRIVE.TRANS64.RED.A1T0 RZ, [UR47], RZ ;  /* 0x000000ffffff79a7 */ /* 0x000fe6000810042f */
[----:B------:R-:W-:Y:S05]  /*5550*/  @P1 BRA `(.L_x_24) ;  /* 0x0000000000041947 */ /* 0x000fea0003800000 */
[----:B------:R-:W-:Y:S01]  /*5560*/  BPT.TRAP 0x1 ;  /* 0x000000040000795c */ /* 0x000fe20000300000 */
.L_x_24:
[----:B------:R-:W-:Y:S01]  /*5570*/  UIADD3 UR52, UR35, 0x1, URZ ;  /* 0x0000000123347890 */ /* 0x000fe2000fffe03f */
[C---:B------:R-:W-:Y:S01]  /*5580*/  ISETP.GE.AND P2, PT, R7.reuse, 0x3, PT ;  /* 0x000000030700780c */ /* 0x040fe20003f46270 */
[----:B------:R-:W-:Y:S01]  /*5590*/  VIADD R7, R7, 0xffffffff ;  /* 0xffffffff07077836 */ /* 0x000fe20000000000 */
[----:B-1----:R-:W-:Y:S01]  /*55a0*/  IADD3 R0, R23, 0x80, RZ ;  /* 0x0000008017007810 */ /* 0x002fe20007ffe0ff */
[----:B------:R-:W-:-:S04]  /*55b0*/  UISETP.NE.AND UP0, UPT, UR52, 0x5, UPT ;  /* 0x000000053400788c */ /* 0x000fc8000bf05270 */
[----:B------:R-:W-:Y:S02]  /*55c0*/  USEL UR6, URZ, 0x1, UP0 ;  /* 0x000000013f067887 */ /* 0x000fe40008000000 */
[----:B------:R-:W-:-:S04]  /*55d0*/  USEL UR52, UR52, URZ, UP0 ;  /* 0x0000003f34347287 */ /* 0x000fc80008000000 */
[----:B------:R-:W-:Y:S01]  /*55e0*/  LOP3.LUT R18, R18, UR6, RZ, 0x3c, !PT ;  /* 0x0000000612127c12 */ /* 0x000fe2000f8e3cff */
[----:B------:R-:W-:Y:S07]  /*55f0*/  @!P2 BRA `(.L_x_25) ;  /* 0x0000003c005ca947 */ /* 0x000fee0003800000 */
[----:B------:R-:W-:Y:S01]  /*5600*/  MOV R9, R5 ;  /* 0x0000000500097202 */ /* 0x000fe20000000f00 */
[----:B------:R-:W-:Y:S01]  /*5610*/  IMAD.MOV.U32 R11, RZ, RZ, R6 ;  /* 0x000000ffff0b7224 */ /* 0x000fe200078e0006 */
[----:B------:R-:W-:-:S06]  /*5620*/  ULDC UR47, c[0x0][0x604] ;  /* 0x00018100002f7ab9 */ /* 0x000fcc0000000800 */
.L_x_36:
[----:B------:R-:W-:Y:S05]  /*5630*/  @!P0 BRA `(.L_x_26) ;  /* 0x0000000000048947 */ /* 0x000fea0003800000 */
[----:B------:R-:W-:Y:S01]  /*5640*/  BPT.TRAP 0x1 ;  /* 0x000000040000795c */ /* 0x000fe20000300000 */
.L_x_26:
[----:B------:R-:W-:Y:S01]  /*5650*/  ULEA UR6, UR52, UR37, 0x3 ;  /* 0x0000002534067291 */ /* 0x000fe2000f8e183f */
[----:B------:R-:W-:-:S08]  /*5660*/  SHF.L.U32 R5, R18, 0x1f, RZ ;  /* 0x0000001f12057819 */ /* 0x000fd000000006ff */
[----:B------:R-:W1:Y:S02]  /*5670*/  SYNCS.PHASECHK.TRANS64.TRYWAIT P2, [UR6+0x2c200], R5 ;  /* 0x02c20005ff0075a7 */ /* 0x000e640008040146 */
[----:B-1----:R-:W-:Y:S05]  /*5680*/  @!P2 BRA `(.L_x_27) ;  /* 0x000000c800bca947 */ /* 0x002fea0003800000 */
.L_x_136:
[----:B------:R-:W-:Y:S01]  /*5690*/  UIMAD UR30, UR52, 0x700, UR32 ;  /* 0x00000700341e78a4 */ /* 0x000fe2000f8e0220 */
[----:B------:R-:W-:Y:S01]  /*56a0*/  WARPGROUP.ARRIVE ;  /* 0x00000000000079c5 */ /* 0x000fe20000000000 */
[----:B------:R-:W-:Y:S01]  /*56b0*/  UMOV UR31, 0xc0000010 ;  /* 0xc0000010001f7882 */ /* 0x000fe20000000000 */
[----:B------:R-:W-:Y:S01]  /*56c0*/  UMOV UR7, 0xc0000010 ;  /* 0xc000001000077882 */ /* 0x000fe20000000000 */
[----:B------:R-:W-:Y:S02]  /*56d0*/  UIADD3 UR6, UR30, 0x100, URZ ;  /* 0x000001001e067890 */ /* 0x000fe4000fffe03f */
[----:B------:R-:W-:Y:S01]  /*56e0*/  UIADD3 UR10, UR30, 0x200, URZ ;  /* 0x000002001e0a7890 */ /* 0x000fe2000fffe03f */
[----:B------:R-:W-:Y:S02]  /*56f0*/  UMOV UR11, 0xc0000010 ;  /* 0xc0000010000b7882 */ /* 0x000fe40000000000 */
[----:B------:R-:W-:Y:S01]  /*5700*/  HGMMA.64x128x16.F32.BF16 R24, gdesc[UR28], RZ, !UPT, gsb0 ;  /* 0x01e000001c1879f0 */ /* 0x000fe2000c0018ff */
[----:B------:R-:W-:Y:S01]  /*5710*/  UIADD3 UR14, UR30, 0x300, URZ ;  /* 0x000003001e0e7890 */ /* 0x000fe2000fffe03f */
[----:B------:R-:W-:Y:S01]  /*5720*/  UMOV UR15, 0xc0000010 ;  /* 0xc0000010000f7882 */ /* 0x000fe20000000000 */
[----:B------:R-:W-:Y:S01]  /*5730*/  UIADD3 UR18, UR30, 0x400, URZ ;  /* 0x000004001e127890 */ /* 0x000fe2000fffe03f */
[----:B------:R-:W-:Y:S01]  /*5740*/  UMOV UR19, 0xc0000010 ;  /* 0xc000001000137882 */ /* 0x000fe20000000000 */
[----:B------:R-:W-:Y:S01]  /*5750*/  UIADD3 UR22, UR30, 0x500, URZ ;  /* 0x000005001e167890 */ /* 0x000fe2000fffe03f */
[----:B------:R-:W-:Y:S01]  /*5760*/  UMOV UR23, 0xc0000010 ;  /* 0xc000001000177882 */ /* 0x000fe20000000000 */
[----:B------:R-:W-:Y:S01]  /*5770*/  UIADD3 UR26, UR30, 0x600, URZ ;  /* 0x000006001e1a7890 */ /* 0x000fe2000fffe03f */
[----:B------:R-:W-:Y:S01]  /*5780*/  UMOV UR27, 0xc0000010 ;  /* 0xc0000010001b7882 */ /* 0x000fe20000000000 */
[----:B------:R-:W-:-:S02]  /*5790*/  WARPGROUP.DEPBAR.LE gsb0, 0x0 ;  /* 0x00008000000079c5 */ /* 0x000fc40000010000 */
[----:B------:R-:W-:-:S06]  /*57a0*/  WARPGROUP.ARRIVE ;  /* 0x00000000000079c5 */ /* 0x000fcc0000000000 */
[----:B------:R-:W-:Y:S03]  /*57b0*/  HGMMA.64x128x16.F32.BF16 R24, gdesc[UR4], R24, gsb0 ;  /* 0x01e00000041879f0 */ /* 0x000fe60008001818 */
[----:B------:R-:W-:Y:S02]  /*57c0*/  WARPGROUP.DEPBAR.LE gsb0, 0x0 ;  /* 0x00008000000079c5 */ /* 0x000fe40000010000 */
[----:B------:R-:W-:-:S07]  /*57d0*/  WARPGROUP.ARRIVE ;  /* 0x00000000000079c5 */ /* 0x000fce0000000000 */
[----:B------:R-:W-:Y:S01]  /*57e0*/  HGMMA.64x128x16.F32.BF16 R24, gdesc[UR8], R24, gsb0 ;  /* 0x01e00000081879f0 */ /* 0x000fe20008001818 */
[----:B------:R-:W-:-:S04]  /*57f0*/  UIADD3 UR10, UR52, 0x1, URZ ;  /* 0x00000001340a7890 */ /* 0x000fc8000fffe03f */
[----:B------:R-:W-:-:S04]  /*5800*/  UISETP.NE.AND UP0, UPT, UR10, 0x5, UPT ;  /* 0x000000050a00788c */ /* 0x000fc8000bf05270 */
[----:B------:R-:W-:Y:S02]  /*5810*/  USEL UR6, URZ, 0x1, UP0 ;  /* 0x000000013f067887 */ /* 0x000fe40008000000 */
[----:B------:R-:W-:-:S04]  /*5820*/  USEL UR10, UR10, URZ, UP0 ;  /* 0x0000003f0a0a7287 */ /* 0x000fc80008000000 */
[----:B------:R-:W-:Y:S01]  /*5830*/  LOP3.LUT R18, R18, UR6, RZ, 0x3c, !PT ;  /* 0x0000000612127c12 */ /* 0x000fe2000f8e3cff */
[----:B------:R-:W-:Y:S02]  /*5840*/  WARPGROUP.DEPBAR.LE gsb0, 0x0 ;  /* 0x00008000000079c5 */ /* 0x000fe40000010000 */
[----:B------:R-:W-:-:S06]  /*5850*/  WARPGROUP.ARRIVE ;  /* 0x00000000000079c5 */ /* 0x000fcc0000000000 */
        /* <DEDUP_REMOVED lines=11> */
[----:B------:R-:W-:Y:S05]  /*5910*/  @!P0 BRA `(.L_x_28) ;  /* 0x0000000000048947 */ /* 0x000fea0003800000 */
[----:B------:R-:W-:Y:S01]  /*5920*/  BPT.TRAP 0x1 ;  /* 0x000000040000795c */ /* 0x000fe20000300000 */
.L_x_28:
[----:B-1----:R-:W-:Y:S01]  /*5930*/  FMNMX R6, R24, R9, !PT ;  /* 0x0000000918067209 */ /* 0x002fe20007800000 */
[----:B------:R-:W-:Y:S01]  /*5940*/  ULEA UR6, UR10, UR37, 0x3 ;  /* 0x000000250a067291 */ /* 0x000fe2000f8e183f */
[----:B------:R-:W-:Y:S02]  /*5950*/  FMNMX R10, R26, R11, !PT ;  /* 0x0000000b1a0a7209 */ /* 0x000fe40007800000 */
[----:B------:R-:W-:Y:S02]  /*5960*/  FMNMX R5, R25, R6, !PT ;  /* 0x0000000619057209 */ /* 0x000fe40007800000 */
[----:B------:R-:W-:Y:S02]  /*5970*/  FMNMX R13, R27, R10, !PT ;  /* 0x0000000a1b0d7209 */ /* 0x000fe40007800000 */
[----:B------:R-:W-:Y:S02]  /*5980*/  FMNMX R6, R28, R5, !PT ;  /* 0x000000051c067209 */ /* 0x000fe40007800000 */
[----:B------:R-:W-:-:S02]  /*5990*/  FMNMX R10, R30, R13, !PT ;  /* 0x0000000d1e0a7209 */ /* 0x000fc40007800000 */
[----:B------:R-:W-:Y:S02]  /*59a0*/  FMNMX R5, R29, R6, !PT ;  /* 0x000000061d057209 */ /* 0x000fe40007800000 */
[----:B------:R-:W-:Y:S02]  /*59b0*/  FMNMX R15, R31, R10, !PT ;  /* 0x0000000a1f0f7209 */ /* 0x000fe40007800000 */
[----:B------:R-:W-:-:S04]  /*59c0*/  FMNMX R6, R32, R5, !PT ;  /* 0x0000000520067209 */ /* 0x000fc80007800000 */
        /* <DEDUP_REMOVED lines=26> */
[----:B------:R-:W-:-:S05]  /*5b70*/  FMNMX R6, R85, R6, !PT ;  /* 0x0000000655067209 */ /* 0x000fca0007800000 */
[----:B------:R-:W1:Y:S02]  /*5b80*/  SHFL.BFLY PT, R5, R6, 0x1, 0x1f ;  /* 0x0c201f0006057f89 */ /* 0x000e6400000e0000 */
[----:B-1----:R-:W-:Y:S02]  /*5b90*/  FMNMX R8, R6, R5, !PT ;  /* 0x0000000506087209 */ /* 0x002fe40007800000 */
[----:B------:R-:W-:-:S03]  /*5ba0*/  FMNMX R6, R34, R15, !PT ;  /* 0x0000000f22067209 */ /* 0x000fc60007800000 */
[----:B------:R-:W1:Y:S01]  /*5bb0*/  SHFL.BFLY PT, R5, R8, 0x2, 0x1f ;  /* 0x0c401f0008057f89 */ /* 0x000e6200000e0000 */
[----:B------:R-:W-:-:S04]  /*5bc0*/  FMNMX R21, R35, R6, !PT ;  /* 0x0000000623157209 */ /* 0x000fc80007800000 */
[----:B------:R-:W-:-:S04]  /*5bd0*/  FMNMX R6, R38, R21, !PT ;  /* 0x0000001526067209 */ /* 0x000fc80007800000 */
[----:B------:R-:W-:-:S04]  /*5be0*/  FMNMX R21, R39, R6, !PT ;  /* 0x0000000627157209 */ /* 0x000fc80007800000 */
[----:B------:R-:W-:Y:S02]  /*5bf0*/  FMNMX R6, R42, R21, !PT ;  /* 0x000000152a067209 */ /* 0x000fe40007800000 */
[----:B-1----:R-:W-:-:S04]  /*5c00*/  FMNMX R5, R8, R5, !PT ;  /* 0x0000000508057209 */ /* 0x002fc80007800000 */
[----:B------:R-:W-:-:S04]  /*5c10*/  FSETP.NEU.AND P2, PT, R5, -INF , PT ;  /* 0xff8000000500780b */ /* 0x000fc80003f4d000 */
[----:B------:R-:W-:-:S05]  /*5c20*/  FSEL R20, R5, RZ, P2 ;  /* 0x000000ff05147208 */ /* 0x000fca0001000000 */
[C---:B------:R-:W-:Y:S01]  /*5c30*/  FMUL R144, R20.reuse, UR47 ;  /* 0x0000002f14907c20 */ /* 0x040fe20008400000 */
[----:B------:R-:W-:-:S03]  /*5c40*/  FADD R20, -R20, R9 ;  /* 0x0000000914147221 */ /* 0x000fc60000000100 */
[--C-:B------:R-:W-:Y:S01]  /*5c50*/  FFMA R24, R24, UR47, -R144.reuse ;  /* 0x0000002f18187c23 */ /* 0x100fe20008000890 */
[--C-:B------:R-:W-:Y:S01]  /*5c60*/  FFMA R13, R25, UR47, -R144.reuse ;  /* 0x0000002f190d7c23 */ /* 0x100fe20008000890 */
[--C-:B------:R-:W-:Y:S01]  /*5c70*/  FFMA R21, R33, UR47, -R144.reuse ;  /* 0x0000002f21157c23 */ /* 0x100fe20008000890 */
[--C-:B------:R-:W-:Y:S01]  /*5c80*/  FFMA R8, R28, UR47, -R144.reuse ;  /* 0x0000002f1c087c23 */ /* 0x100fe20008000890 */
[--C-:B------:R-:W-:Y:S01]  /*5c90*/  FFMA R15, R29, UR47, -R144.reuse ;  /* 0x0000002f1d0f7c23 */ /* 0x100fe20008000890 */
[----:B------:R-:W-:Y:S01]  /*5ca0*/  FSETP.GEU.AND P6, PT, R24, -126, PT ;  /* 0xc2fc00001800780b */ /* 0x000fe20003fce000 */
        /* <DEDUP_REMOVED lines=9> */
[--C-:B------:R-:W-:Y:S01]  /*5d40*/  FFMA R37, R41, UR47, -R144.reuse ;  /* 0x0000002f29257c23 */ /* 0x100fe20008000890 */
[--C-:B------:R-:W-:Y:S01]  /*5d50*/  FFMA R41, R45, UR47, -R144.reuse ;  /* 0x0000002f2d297c23 */ /* 0x100fe20008000890 */
[----:B------:R-:W-:Y:S01]  /*5d60*/  FMNMX R25, R43, R6, !PT ;  /* 0x000000062b197209 */ /* 0x000fe20007800000 */
[----:B------:R-:W-:Y:S01]  /*5d70*/  @!P6 FMUL R24, R24, 0.5 ;  /* 0x3f0000001818e820 */ /* 0x000fe20000400000 */
[--C-:B------:R-:W-:Y:S01]  /*5d80*/  FFMA R45, R49, UR47, -R144.reuse ;  /* 0x0000002f312d7c23 */ /* 0x100fe20008000890 */
[----:B------:R-:W-:Y:S01]  /*5d90*/  @!P3 FMUL R13, R13, 0.5 ;  /* 0x3f0000000d0db820 */ /* 0x000fe20000400000 */
[----:B------:R-:W-:Y:S01]  /*5da0*/  FMNMX R6, R46, R25, !PT ;  /* 0x000000192e067209 */ /* 0x000fe20007800000 */
[----:B------:R-:W-:Y:S01]  /*5db0*/  @!P4 FMUL R8, R8, 0.5 ;  /* 0x3f0000000808c820 */ /* 0x000fe20000400000 */
[--C-:B------:R-:W-:Y:S01]  /*5dc0*/  FFMA R49, R53, UR47, -R144.reuse ;  /* 0x0000002f35317c23 */ /* 0x100fe20008000890 */
[----:B------:R-:W1:Y:S01]  /*5dd0*/  MUFU.EX2 R24, R24 ;  /* 0x0000001800187308 */ /* 0x000e620000000800 */
[----:B------:R-:W-:Y:S01]  /*5de0*/  @!P5 FMUL R15, R15, 0.5 ;  /* 0x3f0000000f0fd820 */ /* 0x000fe20000400000 */
[----:B------:R-:W-:Y:S01]  /*5df0*/  @!P2 FMUL R28, R28, 0.5 ;  /* 0x3f0000001c1ca820 */ /* 0x000fe20000400000 */
[----:B------:R-:W-:Y:S01]  /*5e00*/  FMNMX R25, R47, R6, !PT ;  /* 0x000000062f197209 */ /* 0x000fe20007800000 */
[--C-:B------:R-:W-:Y:S01]  /*5e10*/  FFMA R36, R48, UR47, -R144.reuse ;  /* 0x0000002f30247c23 */ /* 0x100fe20008000890 */
[--C-:B------:R-:W-:Y:S01]  /*5e20*/  FFMA R14, R52, UR47, -R144.reuse ;  /* 0x0000002f340e7c23 */ /* 0x100fe20008000890 */
[--C-:B------:R-:W-:Y:S01]  /*5e30*/  FFMA R53, R56, UR47, -R144.reuse ;  /* 0x0000002f38357c23 */ /* 0x100fe20008000890 */
[----:B------:R-:W-:Y:S01]  /*5e40*/  FMNMX R6, R50, R25, !PT ;  /* 0x0000001932067209 */ /* 0x000fe20007800000 */
[----:B------:R-:W2:Y:S01]  /*5e50*/  MUFU.EX2 R13, R13 ;  /* 0x0000000d000d7308 */ /* 0x000ea20000000800 */
[--C-:B------:R-:W-:Y:S01]  /*5e60*/  FFMA R44, R61, UR47, -R144.reuse ;  /* 0x0000002f3d2c7c23 */ /* 0x100fe20008000890 */
[--C-:B------:R-:W-:Y:S01]  /*5e70*/  FFMA R61, R64, UR47, -R144.reuse ;  /* 0x0000002f403d7c23 */ /* 0x100fe20008000890 */
[----:B------:R-:W-:Y:S01]  /*5e80*/  FMNMX R25, R51, R6, !PT ;  /* 0x0000000633197209 */ /* 0x000fe20007800000 */
[--C-:B------:R-:W-:Y:S01]  /*5e90*/  FFMA R40, R57, UR47, -R144.reuse ;  /* 0x0000002f39287c23 */ /* 0x100fe20008000890 */
[--C-:B------:R-:W-:Y:S01]  /*5ea0*/  FFMA R57, R60, UR47, -R144.reuse ;  /* 0x0000002f3c397c23 */ /* 0x100fe20008000890 */
[--C-:B------:R-:W-:Y:S01]  /*5eb0*/  FFMA R48, R65, UR47, -R144.reuse ;  /* 0x0000002f41307c23 */ /* 0x100fe20008000890 */
        /* <DEDUP_REMOVED lines=9> */
[----:B------:R-:W1:Y:S01]  /*5f50*/  MUFU.EX2 R15, R15 ;  /* 0x0000000f000f7308 */ /* 0x000e620000000800 */
[----:B--2---:R-:W-:Y:S01]  /*5f60*/  @!P3 FMUL R13, R13, R13 ;  /* 0x0000000d0d0db220 */ /* 0x004fe20000400000 */
[----:B------:R-:W-:Y:S01]  /*5f70*/  FSETP.GEU.AND P3, PT, R10, -126, PT ;  /* 0xc2fc00000a00780b */ /* 0x000fe20003f6e000 */
[--C-:B------:R-:W-:Y:S01]  /*5f80*/  FFMA R73, R76, UR47, -R144.reuse ;  /* 0x0000002f4c497c23 */ /* 0x100fe20008000890 */
[----:B------:R-:W-:Y:S01]  /*5f90*/  FMNMX R6, R58, R25, !PT ;  /* 0x000000193a067209 */ /* 0x000fe20007800000 */
[--C-:B------:R-:W-:Y:S01]  /*5fa0*/  FFMA R64, R81, UR47, -R144.reuse ;  /* 0x0000002f51407c23 */ /* 0x100fe20008000890 */
[--C-:B------:R-:W-:Y:S01]  /*5fb0*/  FFMA R60, R77, UR47, -R144.reuse ;  /* 0x0000002f4d3c7c23 */ /* 0x100fe20008000890 */
[----:B------:R-:W-:Y:S01]  /*5fc0*/  @!P6 FMUL R21, R21, 0.5 ;  /* 0x3f0000001515e820 */ /* 0x000fe20000400000 */
[----:B------:R-:W2:Y:S01]  /*5fd0*/  MUFU.EX2 R28, R28 ;  /* 0x0000001c001c7308 */ /* 0x000ea20000000800 */
[----:B---3--:R-:W-:Y:S01]  /*5fe0*/  @!P4 FMUL R8, R8, R8 ;  /* 0x000000080808c220 */ /* 0x008fe20000400000 */
[----:B------:R-:W-:Y:S01]  /*5ff0*/  FSETP.GEU.AND P4, PT, R33, -126, PT ;  /* 0xc2fc00002100780b */ /* 0x000fe20003f8e000 */
[--C-:B------:R-:W-:Y:S01]  /*6000*/  FFMA R77, R80, UR47, -R144.reuse ;  /* 0x0000002f504d7c23 */ /* 0x100fe20008000890 */
[----:B------:R-:W-:Y:S01]  /*6010*/  FMNMX R25, R59, R6, !PT ;  /* 0x000000063b197209 */ /* 0x000fe20007800000 */
[--C-:B------:R-:W-:Y:S01]  /*6020*/  FFMA R68, R85, UR47, -R144.reuse ;  /* 0x0000002f55447c23 */ /* 0x100fe20008000890 */
[----:B------:R-:W-:Y:S01]  /*6030*/  FFMA R81, R84, UR47, -R144 ;  /* 0x0000002f54517c23 */ /* 0x000fe20008000890 */
[----:B------:R-:W-:Y:S01]  /*6040*/  @!P3 FMUL R10, R10, 0.5 ;  /* 0x3f0000000a0ab820 */ /* 0x000fe20000400000 */
[----:B------:R-:W3:Y:S01]  /*6050*/  MUFU.EX2 R21, R21 ;  /* 0x0000001500157308 */ /* 0x000ee20000000800 */
[----:B-1----:R-:W-:Y:S01]  /*6060*/  @!P5 FMUL R15, R15, R15 ;  /* 0x0000000f0f0fd220 */ /* 0x002fe20000400000 */
[----:B------:R-:W-:Y:S01]  /*6070*/  FSETP.GEU.AND P5, PT, R32, -126, PT ;  /* 0xc2fc00002000780b */ /* 0x000fe20003fae000 */
[----:B------:R-:W-:Y:S01]  /*6080*/  FMUL R20, R20, UR47 ;  /* 0x0000002f14147c20 */ /* 0x000fe20008400000 */
[----:B------:R-:W-:-:S03]  /*6090*/  FMNMX R6, R62, R25, !PT ;  /* 0x000000193e067209 */ /* 0x000fc60007800000 */
[----:B------:R-:W-:Y:S01]  /*60a0*/  @!P4 FMUL R33, R33, 0.5 ;  /* 0x3f0000002121c820 */ /* 0x000fe20000400000 */
[----:B------:R-:W1:Y:S01]  /*60b0*/  MUFU.EX2 R10, R10 ;  /* 0x0000000a000a7308 */ /* 0x000e620000000800 */
[----:B--2---:R-:W-:Y:S01]  /*60c0*/  @!P2 FMUL R28, R28, R28 ;  /* 0x0000001c1c1ca220 */ /* 0x004fe20000400000 */
[----:B------:R-:W-:Y:S02]  /*60d0*/  FSETP.GEU.AND P2, PT, R37, -126, PT ;  /* 0xc2fc00002500780b */ /* 0x000fe40003f4e000 */
[----:B------:R-:W-:-:S03]  /*60e0*/  FMNMX R25, R63, R6, !PT ;  /* 0x000000063f197209 */ /* 0x000fc60007800000 */
[----:B------:R-:W-:Y:S01]  /*60f0*/  @!P5 FMUL R32, R32, 0.5 ;  /* 0x3f0000002020d820 */ /* 0x000fe20000400000 */
[----:B------:R-:W2:Y:S01]  /*6100*/  MUFU.EX2 R33, R33 ;  /* 0x0000002100217308 */ /* 0x000ea20000000800 */
[----:B---3--:R-:W-:Y:S01]  /*6110*/  @!P6 FMUL R21, R21, R21 ;  /* 0x000000151515e220 */ /* 0x008fe20000400000 */
[----:B------:R-:W-:Y:S02]  /*6120*/  FSETP.GEU.AND P6, PT, R12, -126, PT ;  /* 0xc2fc00000c00780b */ /* 0x000fe40003fce000 */
[----:B------:R-:W-:-:S03]  /*6130*/  FMNMX R6, R66, R25, !PT ;  /* 0x0000001942067209 */ /* 0x000fc60007800000 */
[----:B------:R-:W-:Y:S01]  /*6140*/  @!P2 FMUL R37, R37, 0.5 ;  /* 0x3f0000002525a820 */ /* 0x000fe20000400000 */
[----:B------:R-:W3:Y:S01]  /*6150*/  MUFU.EX2 R32, R32 ;  /* 0x0000002000207308 */ /* 0x000ee20000000800 */
[----:B-1----:R-:W-:Y:S01]  /*6160*/  @!P3 FMUL R10, R10, R10 ;  /* 0x0000000a0a0ab220 */ /* 0x002fe20000400000 */
[----:B------:R-:W-:Y:S02]  /*6170*/  FSETP.GEU.AND P3, PT, R41, -126, PT ;  /* 0xc2fc00002900780b */ /* 0x000fe40003f6e000 */
        /* <DEDUP_REMOVED lines=50> */
[----:B------:R-:W-:Y:S01]  /*64a0*/  FMNMX R6, R87, R6, !PT ;  /* 0x0000000657067209 */ /* 0x000fe20007800000 */
[----:B------:R-:W-:Y:S01]  /*64b0*/  FADD R9, R24, R53 ;  /* 0x0000003518097221 */ /* 0x000fe20000000000 */
[----:B------:R-:W-:Y:S01]  /*64c0*/  F2FP.BF16.F32.PACK_AB R24, R13, R24 ;  /* 0x000000180d18723e */ /* 0x000fe200000010ff */
[----:B------:R-:W-:Y:S01]  /*64d0*/  @!P6 FMUL R61, R61, 0.5 ;  /* 0x3f0000003d3de820 */ /* 0x000fe20000400000 */
[----:B------:R-:W2:Y:S01]  /*64e0*/  MUFU.EX2 R44, R44 ;  /* 0x0000002c002c7308 */ /* 0x000ea20000000800 */
[----:B------:R-:W4:Y:S01]  /*64f0*/  SHFL.BFLY PT, R25, R6, 0x1, 0x1f ;  /* 0x0c201f0006197f89 */ /* 0x000f2200000e0000 */
[----:B---3--:R-:W-:Y:S01]  /*6500*/  @!P4 FMUL R40, R40, R40 ;  /* 0x000000282828c220 */ /* 0x008fe20000400000 */
[----:B------:R-:W-:-:S04]  /*6510*/  FSETP.GEU.AND P4, PT, R65, -126, PT ;  /* 0xc2fc00004100780b */ /* 0x000fc80003f8e000 */
[----:B------:R-:W-:Y:S01]  /*6520*/  @!P3 FMUL R48, R48, 0.5 ;  /* 0x3f0000003030b820 */ /* 0x000fe20000400000 */
[----:B------:R-:W3:Y:S01]  /*6530*/  MUFU.EX2 R61, R61 ;  /* 0x0000003d003d7308 */ /* 0x000ee20000000800 */
[----:B-1----:R-:W-:Y:S01]  /*6540*/  @!P5 FMUL R57, R57, R57 ;  /* 0x000000393939d220 */ /* 0x002fe20000400000 */
[----:B------:R-:W-:-:S06]  /*6550*/  FSETP.GEU.AND P5, PT, R52, -126, PT ;  /* 0xc2fc00003400780b */ /* 0x000fcc0003fae000 */
[----:B------:R-:W1:Y:S01]  /*6560*/  MUFU.EX2 R48, R48 ;  /* 0x0000003000307308 */ /* 0x000e620000000800 */
[----:B------:R-:W-:Y:S01]  /*6570*/  @!P4 FMUL R65, R65, 0.5 ;  /* 0x3f0000004141c820 */ /* 0x000fe20000400000 */
[----:B--2---:R-:W-:Y:S01]  /*6580*/  @!P2 FMUL R44, R44, R44 ;  /* 0x0000002c2c2ca220 */ /* 0x004fe20000400000 */
[----:B------:R-:W-:-:S04]  /*6590*/  FSETP.GEU.AND P2, PT, R69, -126, PT ;  /* 0xc2fc00004500780b */ /* 0x000fc80003f4e000 */
[----:B------:R-:W-:Y:S01]  /*65a0*/  @!P5 FMUL R52, R52, 0.5 ;  /* 0x3f0000003434d820 */ /* 0x000fe20000400000 */
[----:B------:R-:W2:Y:S01]  /*65b0*/  MUFU.EX2 R65, R65 ;  /* 0x0000004100417308 */ /* 0x000ea20000000800 */
[----:B---3--:R-:W-:Y:S01]  /*65c0*/  @!P6 FMUL R61, R61, R61 ;  /* 0x0000003d3d3de220 */ /* 0x008fe20000400000 */
[----:B------:R-:W-:Y:S02]  /*65d0*/  FSETP.GEU.AND P6, PT, R56, -126, PT ;  /* 0xc2fc00003800780b */ /* 0x000fe40003fce000 */
[----:B----4-:R-:W-:-:S04]  /*65e0*/  FMNMX R6, R6, R25, !PT ;  /* 0x0000001906067209 */ /* 0x010fc80007800000 */
[----:B------:R-:W3:Y:S01]  /*65f0*/  MUFU.EX2 R52, R52 ;  /* 0x0000003400347308 */ /* 0x000ee20000000800 */
[----:B-1----:R-:W-:Y:S01]  /*6600*/  @!P3 FMUL R48, R48, R48 ;  /* 0x000000303030b220 */ /* 0x002fe20000400000 */
[----:B------:R-:W-:Y:S01]  /*6610*/  FSETP.GEU.AND P3, PT, R73, -126, PT ;  /* 0xc2fc00004900780b */ /* 0x000fe20003f6e000 */
[----:B------:R-:W1:Y:S01]  /*6620*/  SHFL.BFLY PT, R25, R6, 0x2, 0x1f ;  /* 0x0c401f0006197f89 */ /* 0x000e6200000e0000 */
[----:B------:R-:W-:-:S03]  /*6630*/  @!P2 FMUL R69, R69, 0.5 ;  /* 0x3f0000004545a820 */ /* 0x000fc60000400000 */
[----:B------:R-:W-:Y:S01]  /*6640*/  @!P6 FMUL R56, R56, 0.5 ;  /* 0x3f0000003838e820 */ /* 0x000fe20000400000 */
[----:B--2---:R-:W-:Y:S02]  /*6650*/  @!P4 FMUL R65, R65, R65 ;  /* 0x000000414141c220 */ /* 0x004fe40000400000 */
[----:B------:R-:W2:Y:S01]  /*6660*/  MUFU.EX2 R69, R69 ;  /* 0x0000004500457308 */ /* 0x000ea20000000800 */
[----:B------:R-:W-:-:S04]  /*6670*/  FSETP.GEU.AND P4, PT, R60, -126, PT ;  /* 0xc2fc00003c00780b */ /* 0x000fc80003f8e000 */
[----:B------:R-:W-:Y:S01]  /*6680*/  @!P3 FMUL R73, R73, 0.5 ;  /* 0x3f0000004949b820 */ /* 0x000fe20000400000 */
[----:B---3--:R-:W-:Y:S02]  /*6690*/  @!P5 FMUL R52, R52, R52 ;  /* 0x000000343434d220 */ /* 0x008fe40000400000 */
[----:B------:R-:W3:Y:S01]  /*66a0*/  MUFU.EX2 R56, R56 ;  /* 0x0000003800387308 */ /* 0x000ee20000000800 */
[----:B------:R-:W-:-:S05]  /*66b0*/  FSETP.GEU.AND P5, PT, R77, -126, PT ;  /* 0xc2fc00004d00780b */ /* 0x000fca0003fae000 */
[----:B------:R-:W-:Y:S02]  /*66c0*/  @!P4 FMUL R60, R60, 0.5 ;  /* 0x3f0000003c3cc820 */ /* 0x000fe40000400000 */
[----:B------:R-:W4:Y:S01]  /*66d0*/  MUFU.EX2 R73, R73 ;  /* 0x0000004900497308 */ /* 0x000f220000000800 */
[----:B-1----:R-:W-:Y:S01]  /*66e0*/  FMNMX R6, R6, R25, !PT ;  /* 0x0000001906067209 */ /* 0x002fe20007800000 */
[----:B--2---:R-:W-:-:S03]  /*66f0*/  @!P2 FMUL R69, R69, R69 ;  /* 0x000000454545a220 */ /* 0x004fc60000400000 */
[----:B------:R-:W-:Y:S01]  /*6700*/  FSETP.NEU.AND P2, PT, R6, -INF , PT ;  /* 0xff8000000600780b */ /* 0x000fe20003f4d000 */
[----:B------:R-:W-:Y:S02]  /*6710*/  @!P5 FMUL R77, R77, 0.5 ;  /* 0x3f0000004d4dd820 */ /* 0x000fe40000400000 */
[----:B------:R-:W1:Y:S01]  /*6720*/  MUFU.EX2 R60, R60 ;  /* 0x0000003c003c7308 */ /* 0x000e620000000800 */
[----:B---3--:R-:W-:Y:S01]  /*6730*/  @!P6 FMUL R56, R56, R56 ;  /* 0x000000383838e220 */ /* 0x008fe20000400000 */
[----:B------:R-:W-:Y:S02]  /*6740*/  FSETP.GEU.AND P6, PT, R64, -126, PT ;  /* 0xc2fc00004000780b */ /* 0x000fe40003fce000 */
[----:B------:R-:W-:Y:S02]  /*6750*/  FSEL R76, R6, RZ, P2 ;  /* 0x000000ff064c7208 */ /* 0x000fe40001000000 */
[----:B------:R-:W-:Y:S02]  /*6760*/  FSETP.GEU.AND P2, PT, R81, -126, PT ;  /* 0xc2fc00005100780b */ /* 0x000fe40003f4e000 */
[----:B------:R-:W2:Y:S01]  /*6770*/  MUFU.EX2 R77, R77 ;  /* 0x0000004d004d7308 */ /* 0x000ea20000000800 */
[----:B----4-:R-:W-:Y:S01]  /*6780*/  @!P3 FMUL R73, R73, R73 ;  /* 0x000000494949b220 */ /* 0x010fe20000400000 */
[----:B------:R-:W-:Y:S01]  /*6790*/  FSETP.GEU.AND P3, PT, R68, -126, PT ;  /* 0xc2fc00004400780b */ /* 0x000fe20003f6e000 */
[C---:B------:R-:W-:Y:S01]  /*67a0*/  FMUL R80, R76.reuse, UR47 ;  /* 0x0000002f4c507c20 */ /* 0x040fe20008400000 */
[----:B------:R-:W-:Y:S01]  /*67b0*/  FADD R145, -R76, R11 ;  /* 0x0000000b4c917221 */ /* 0x000fe20000000100 */
[----:B------:R-:W-:Y:S01]  /*67c0*/  FADD R11, R28, R61 ;  /* 0x0000003d1c0b7221 */ /* 0x000fe20000000000 */
[----:B------:R-:W-:Y:S01]  /*67d0*/  FADD R76, R37, R56 ;  /* 0x00000038254c7221 */ /* 0x000fe20000000000 */
[----:B------:R-:W-:Y:S01]  /*67e0*/  @!P6 FMUL R64, R64, 0.5 ;  /* 0x3f0000004040e820 */ /* 0x000fe20000400000 */
[--C-:B------:R-:W-:Y:S01]  /*67f0*/  FFMA R25, R26, UR47, -R80.reuse ;  /* 0x0000002f1a197c23 */ /* 0x100fe20008000850 */
[--C-:B------:R-:W-:Y:S01]  /*6800*/  FFMA R26, R27, UR47, -R80.reuse ;  /* 0x0000002f1b1a7c23 */ /* 0x100fe20008000850 */
[--C-:B------:R-:W-:Y:S01]  /*6810*/  FFMA R27, R30, UR47, -R80.reuse ;  /* 0x0000002f1e1b7c23 */ /* 0x100fe20008000850 */
[----:B-1----:R-:W-:Y:S01]  /*6820*/  @!P4 FMUL R60, R60, R60 ;  /* 0x0000003c3c3cc220 */ /* 0x002fe20000400000 */
[----:B------:R-:W-:Y:S01]  /*6830*/  @!P2 FMUL R81, R81, 0.5 ;  /* 0x3f0000005151a820 */ /* 0x000fe20000400000 */
[----:B------:R-:W1:Y:S01]  /*6840*/  MUFU.EX2 R64, R64 ;  /* 0x0000004000407308 */ /* 0x000e620000000800 */
[----:B------:R-:W-:Y:S01]  /*6850*/  FSETP.GEU.AND P4, PT, R25, -126, PT ;  /* 0xc2fc00001900780b */ /* 0x000fe20003f8e000 */
[----:B------:R-:W-:Y:S01]  /*6860*/  @!P3 FMUL R68, R68, 0.5 ;  /* 0x3f0000004444b820 */ /* 0x000fe20000400000 */
[--C-:B------:R-:W-:Y:S01]  /*6870*/  FFMA R29, R34, UR47, -R80.reuse ;  /* 0x0000002f221d7c23 */ /* 0x100fe20008000850 */
[----:B--2---:R-:W-:Y:S01]  /*6880*/  @!P5 FMUL R77, R77, R77 ;  /* 0x0000004d4d4dd220 */ /* 0x004fe20000400000 */
[----:B------:R-:W-:Y:S01]  /*6890*/  FSETP.GEU.AND P5, PT, R26, -126, PT ;  /* 0xc2fc00001a00780b */ /* 0x000fe20003fae000 */
[--C-:B------:R-:W-:Y:S01]  /*68a0*/  FFMA R31, R31, UR47, -R80.reuse ;  /* 0x0000002f1f1f7c23 */ /* 0x100fe20008000850 */
[--C-:B------:R-:W-:Y:S01]  /*68b0*/  FFMA R39, R39, UR47, -R80.reuse ;  /* 0x0000002f27277c23 */ /* 0x100fe20008000850 */
[----:B------:R-:W2:Y:S01]  /*68c0*/  MUFU.EX2 R68, R68 ;  /* 0x0000004400447308 */ /* 0x000ea20000000800 */
[--C-:B------:R-:W-:Y:S01]  /*68d0*/  FFMA R35, R35, UR47, -R80.reuse ;  /* 0x0000002f23237c23 */ /* 0x100fe20008000850 */
[--C-:B------:R-:W-:Y:S01]  /*68e0*/  FFMA R43, R43, UR47, -R80.reuse ;  /* 0x0000002f2b2b7c23 */ /* 0x100fe20008000850 */
[--C-:B------:R-:W-:Y:S01]  /*68f0*/  FFMA R72, R42, UR47, -R80.reuse ;  /* 0x0000002f2a487c23 */ /* 0x100fe20008000850 */
[--C-:B------:R-:W-:Y:S01]  /*6900*/  FFMA R84, R46, UR47, -R80.reuse ;  /* 0x0000002f2e547c23 */ /* 0x100fe20008000850 */
[--C-:B------:R-:W-:Y:S01]  /*6910*/  FFMA R47, R47, UR47, -R80.reuse ;  /* 0x0000002f2f2f7c23 */ /* 0x100fe20008000850 */
[----:B------:R-:W-:Y:S01]  /*6920*/  @!P4 FMUL R25, R25, 0.5 ;  /* 0x3f0000001919c820 */ /* 0x000fe20000400000 */
[--C-:B------:R-:W-:Y:S01]  /*6930*/  FFMA R51, R51, UR47, -R80.reuse ;  /* 0x0000002f33337c23 */ /* 0x100fe20008000850 */
[----:B------:R-:W3:Y:S01]  /*6940*/  MUFU.EX2 R81, R81 ;  /* 0x0000005100517308 */ /* 0x000ee20000000800 */
[----:B-1----:R-:W-:Y:S01]  /*6950*/  @!P6 FMUL R64, R64, R64 ;  /* 0x000000404040e220 */ /* 0x002fe20000400000 */
[----:B------:R-:W-:Y:S01]  /*6960*/  FSETP.GEU.AND P6, PT, R27, -126, PT ;  /* 0xc2fc00001b00780b */ /* 0x000fe20003fce000 */
[----:B------:R-:W-:Y:S01]  /*6970*/  @!P5 FMUL R26, R26, 0.5 ;  /* 0x3f0000001a1ad820 */ /* 0x000fe20000400000 */
[--C-:B------:R-:W-:Y:S01]  /*6980*/  FFMA R59, R59, UR47, -R80.reuse ;  /* 0x0000002f3b3b7c23 */ /* 0x100fe20008000850 */
[--C-:B------:R-:W-:Y:S01]  /*6990*/  FFMA R55, R55, UR47, -R80.reuse ;  /* 0x0000002f37377c23 */ /* 0x100fe20008000850 */
[--C-:B------:R-:W-:Y:S01]  /*69a0*/  FFMA R63, R63, UR47, -R80.reuse ;  /* 0x0000002f3f3f7c23 */ /* 0x100fe20008000850 */
[--C-:B------:R-:W-:Y:S01]  /*69b0*/  FFMA R85, R66, UR47, -R80.reuse ;  /* 0x0000002f42557c23 */ /* 0x100fe20008000850 */
[----:B------:R-:W1:Y:S01]  /*69c0*/  MUFU.EX2 R25, R25 ;  /* 0x0000001900197308 */ /* 0x000e620000000800 */
[----:B--2---:R-:W-:Y:S01]  /*69d0*/  @!P3 FMUL R68, R68, R68 ;  /* 0x000000444444b220 */ /* 0x004fe20000400000 */
[----:B------:R-:W-:Y:S01]  /*69e0*/  FSETP.GEU.AND P3, PT, R29, -126, PT ;  /* 0xc2fc00001d00780b */ /* 0x000fe20003f6e000 */
[--C-:B------:R-:W-:Y:S01]  /*69f0*/  FFMA R67, R67, UR47, -R80.reuse ;  /* 0x0000002f43437c23 */ /* 0x100fe20008000850 */
[--C-:B------:R-:W-:Y:S01]  /*6a00*/  FFMA R74, R74, UR47, -R80.reuse ;  /* 0x0000002f4a4a7c23 */ /* 0x100fe20008000850 */
[--C-:B------:R-:W-:Y:S01]  /*6a10*/  FFMA R75, R75, UR47, -R80.reuse ;  /* 0x0000002f4b4b7c23 */ /* 0x100fe20008000850 */
[--C-:B------:R-:W-:Y:S01]  /*6a20*/  FFMA R78, R78, UR47, -R80.reuse ;  /* 0x0000002f4e4e7c23 */ /* 0x100fe20008000850 */
[----:B------:R-:W-:Y:S01]  /*6a30*/  @!P6 FMUL R27, R27, 0.5 ;  /* 0x3f0000001b1be820 */ /* 0x000fe20000400000 */
[----:B------:R2:W4:Y:S01]  /*6a40*/  MUFU.EX2 R30, R26 ;  /* 0x0000001a001e7308 */ /* 0x0005220000000800 */
[----:B---3--:R-:W-:Y:S01]  /*6a50*/  @!P2 FMUL R81, R81, R81 ;  /* 0x000000515151a220 */ /* 0x008fe20000400000 */
[----:B------:R-:W-:Y:S01]  /*6a60*/  FSETP.GEU.AND P2, PT, R31, -126, PT ;  /* 0xc2fc00001f00780b */ /* 0x000fe20003f4e000 */
[--C-:B------:R-:W-:Y:S01]  /*6a70*/  FFMA R82, R82, UR47, -R80.reuse ;  /* 0x0000002f52527c23 */ /* 0x100fe20008000850 */
[--C-:B------:R-:W-:Y:S01]  /*6a80*/  FFMA R83, R83, UR47, -R80.reuse ;  /* 0x0000002f53537c23 */ /* 0x100fe20008000850 */
[--C-:B------:R-:W-:Y:S01]  /*6a90*/  FFMA R144, R86, UR47, -R80.reuse ;  /* 0x0000002f56907c23 */ /* 0x100fe20008000850 */
[--C-:B------:R-:W-:Y:S01]  /*6aa0*/  FFMA R71, R71, UR47, -R80.reuse ;  /* 0x0000002f47477c23 */ /* 0x100fe20008000850 */
[----:B------:R-:W-:Y:S01]  /*6ab0*/  @!P3 FMUL R29, R29, 0.5 ;  /* 0x3f0000001d1db820 */ /* 0x000fe20000400000 */
[----:B------:R-:W3:Y:S01]  /*6ac0*/  MUFU.EX2 R27, R27 ;  /* 0x0000001b001b7308 */ /* 0x000ee20000000800 */
[--C-:B--2---:R-:W-:Y:S01]  /*6ad0*/  FFMA R26, R38, UR47, -R80.reuse ;  /* 0x0000002f261a7c23 */ /* 0x104fe20008000850 */
[----:B-1----:R-:W-:Y:S01]  /*6ae0*/  @!P4 FMUL R25, R25, R25 ;  /* 0x000000191919c220 */ /* 0x002fe20000400000 */
[----:B------:R-:W-:Y:S01]  /*6af0*/  FSETP.GEU.AND P4, PT, R35, -126, PT ;  /* 0xc2fc00002300780b */ /* 0x000fe20003f8e000 */
[----:B------:R-:W-:Y:S01]  /*6b00*/  FFMA R87, R87, UR47, -R80 ;  /* 0x0000002f57577c23 */ /* 0x000fe20008000850 */
[----:B------:R-:W-:Y:S01]  /*6b10*/  FMUL R145, R145, UR47 ;  /* 0x0000002f91917c20 */ /* 0x000fe20008400000 */
[----:B------:R-:W-:Y:S01]  /*6b20*/  F2FP.BF16.F32.PACK_AB R28, R21, R28 ;  /* 0x0000001c151c723e */ /* 0x000fe200000010ff */
[----:B------:R-:W-:Y:S01]  /*6b30*/  @!P2 FMUL R31, R31, 0.5 ;  /* 0x3f0000001f1fa820 */ /* 0x000fe20000400000 */
[----:B------:R-:W1:Y:S01]  /*6b40*/  MUFU.EX2 R29, R29 ;  /* 0x0000001d001d7308 */ /* 0x000e620000000800 */
[----:B----4-:R-:W-:Y:S01]  /*6b50*/  @!P5 FMUL R30, R30, R30 ;  /* 0x0000001e1e1ed220 */ /* 0x010fe20000400000 */
[----:B------:R-:W-:-:S02]  /*6b60*/  FSETP.GEU.AND P5, PT, R26, -126, PT ;  /* 0xc2fc00001a00780b */ /* 0x000fc40003fae000 */
[----:B------:R-:W-:-:S04]  /*6b70*/  F2FP.BF16.F32.PACK_AB R56, R56, R69 ;  /* 0x000000453838723e */ /* 0x000fc800000010ff */
[----:B------:R-:W2:Y:S01]  /*6b80*/  MUFU.EX2 R34, R31 ;  /* 0x0000001f00227308 */ /* 0x000ea20000000800 */
[----:B---3--:R-:W-:Y:S01]  /*6b90*/  @!P6 FMUL R27, R27, R27 ;  /* 0x0000001b1b1be220 */ /* 0x008fe20000400000 */
[----:B------:R-:W-:Y:S01]  /*6ba0*/  FSETP.GEU.AND P6, PT, R39, -126, PT ;  /* 0xc2fc00002700780b */ /* 0x000fe20003fce000 */
[----:B------:R-:W-:-:S04]  /*6bb0*/  @!P4 FMUL R35, R35, 0.5 ;  /* 0x3f0000002323c820 */ /* 0x000fc80000400000 */
[----:B------:R-:W-:Y:S01]  /*6bc0*/  @!P5 FMUL R26, R26, 0.5 ;  /* 0x3f0000001a1ad820 */ /* 0x000fe20000400000 */
[----:B------:R-:W3:Y:S01]  /*6bd0*/  MUFU.EX2 R38, R35 ;  /* 0x0000002300267308 */ /* 0x000ee20000000800 */
[----:B-1----:R-:W-:Y:S01]  /*6be0*/  @!P3 FMUL R29, R29, R29 ;  /* 0x0000001d1d1db220 */ /* 0x002fe20000400000 */
[----:B------:R-:W-:-:S05]  /*6bf0*/  FSETP.GEU.AND P3, PT, R43, -126, PT ;  /* 0xc2fc00002b00780b */ /* 0x000fca0003f6e000 */
[----:B------:R-:W-:Y:S01]  /*6c00*/  @!P6 FMUL R39, R39, 0.5 ;  /* 0x3f0000002727e820 */ /* 0x000fe20000400000 */
[----:B------:R1:W4:Y:S01]  /*6c10*/  MUFU.EX2 R31, R26 ;  /* 0x0000001a001f7308 */ /* 0x0003220000000800 */
[----:B--2---:R-:W-:Y:S01]  /*6c20*/  @!P2 FMUL R34, R34, R34 ;  /* 0x000000222222a220 */ /* 0x004fe20000400000 */
[----:B------:R-:W-:-:S05]  /*6c30*/  FSETP.GEU.AND P2, PT, R72, -126, PT ;  /* 0xc2fc00004800780b */ /* 0x000fca0003f4e000 */
[----:B------:R-:W-:Y:S01]  /*6c40*/  @!P3 FMUL R43, R43, 0.5 ;  /* 0x3f0000002b2bb820 */ /* 0x000fe20000400000 */
[----:B------:R-:W2:Y:S01]  /*6c50*/  MUFU.EX2 R42, R39 ;  /* 0x00000027002a7308 */ /* 0x000ea20000000800 */
[----:B-1----:R-:W-:Y:S01]  /*6c60*/  FFMA R26, R50, UR47, -R80 ;  /* 0x0000002f321a7c23 */ /* 0x002fe20008000850 */
[----:B---3--:R-:W-:Y:S01]  /*6c70*/  @!P4 FMUL R38, R38, R38 ;  /* 0x000000262626c220 */ /* 0x008fe20000400000 */
[----:B------:R-:W-:-:S04]  /*6c80*/  FSETP.GEU.AND P4, PT, R84, -126, PT ;  /* 0xc2fc00005400780b */ /* 0x000fc80003f8e000 */
[----:B------:R-:W-:Y:S01]  /*6c90*/  @!P2 FMUL R72, R72, 0.5 ;  /* 0x3f0000004848a820 */ /* 0x000fe20000400000 */
[----:B------:R-:W1:Y:S01]  /*6ca0*/  MUFU.EX2 R46, R43 ;  /* 0x0000002b002e7308 */ /* 0x000e620000000800 */
[----:B----4-:R-:W-:Y:S01]  /*6cb0*/  @!P5 FMUL R31, R31, R31 ;  /* 0x0000001f1f1fd220 */ /* 0x010fe20000400000 */
[----:B------:R-:W-:-:S06]  /*6cc0*/  FSETP.GEU.AND P5, PT, R47, -126, PT ;  /* 0xc2fc00002f00780b */ /* 0x000fcc0003fae000 */
[----:B------:R3:W4:Y:S01]  /*6cd0*/  MUFU.EX2 R35, R72 ;  /* 0x0000004800237308 */ /* 0x0007220000000800 */
[----:B--2---:R-:W-:Y:S01]  /*6ce0*/  @!P6 FMUL R42, R42, R42 ;  /* 0x0000002a2a2ae220 */ /* 0x004fe20000400000 */
[----:B------:R-:W-:Y:S01]  /*6cf0*/  FSETP.GEU.AND P6, PT, R26, -126, PT ;  /* 0xc2fc00001a00780b */ /* 0x000fe20003fce000 */
[----:B------:R-:W-:-:S04]  /*6d00*/  @!P4 FMUL R84, R84, 0.5 ;  /* 0x3f0000005454c820 */ /* 0x000fc80000400000 */
[----:B------:R-:W-:Y:S01]  /*6d10*/  @!P5 FMUL R47, R47, 0.5 ;  /* 0x3f0000002f2fd820 */ /* 0x000fe20000400000 */
[----:B------:R2:W5:Y:S01]  /*6d20*/  MUFU.EX2 R39, R84 ;  /* 0x0000005400277308 */ /* 0x0005620000000800 */
[----:B---3--:R-:W-:Y:S01]  /*6d30*/  FFMA R72, R54, UR47, -R80 ;  /* 0x0000002f36487c23 */ /* 0x008fe20008000850 */
[----:B-1----:R-:W-:-:S04]  /*6d40*/  @!P3 FMUL R46, R46, R46 ;  /* 0x0000002e2e2eb220 */ /* 0x002fc80000400000 */
[----:B------:R-:W-:Y:S01]  /*6d50*/  FSETP.GEU.AND P3, PT, R72, -126, PT ;  /* 0xc2fc00004800780b */ /* 0x000fe20003f6e000 */
[----:B------:R-:W-:Y:S01]  /*6d60*/  @!P6 FMUL R26, R26, 0.5 ;  /* 0x3f0000001a1ae820 */ /* 0x000fe20000400000 */
[----:B------:R-:W1:Y:S01]  /*6d70*/  MUFU.EX2 R50, R47 ;  /* 0x0000002f00327308 */ /* 0x000e620000000800 */
[----:B----4-:R-:W-:Y:S01]  /*6d80*/  @!P2 FMUL R35, R35, R35 ;  /* 0x000000232323a220 */ /* 0x010fe20000400000 */
[----:B--2---:R-:W-:Y:S01]  /*6d90*/  FFMA R84, R58, UR47, -R80 ;  /* 0x0000002f3a547c23 */ /* 0x004fe20008000850 */
[----:B------:R-:W-:-:S05]  /*6da0*/  FSETP.GEU.AND P2, PT, R51, -126, PT ;  /* 0xc2fc00003300780b */ /* 0x000fca0003f4e000 */
[----:B------:R2:W3:Y:S01]  /*6db0*/  MUFU.EX2 R43, R26 ;  /* 0x0000001a002b7308 */ /* 0x0004e20000000800 */
[----:B-----5:R-:W-:Y:S01]  /*6dc0*/  @!P4 FMUL R39, R39, R39 ;  /* 0x000000272727c220 */ /* 0x020fe20000400000 */
[----:B------:R-:W-:Y:S01]  /*6dd0*/  FSETP.GEU.AND P4, PT, R55, -126, PT ;  /* 0xc2fc00003700780b */ /* 0x000fe20003f8e000 */
[----:B------:R-:W-:-:S05]  /*6de0*/  @!P3 FMUL R72, R72, 0.5 ;  /* 0x3f0000004848b820 */ /* 0x000fca0000400000 */
[----:B------:R4:W5:Y:S01]  /*6df0*/  MUFU.EX2 R47, R72 ;  /* 0x00000048002f7308 */ /* 0x0009620000000800 */
[----:B-1----:R-:W-:Y:S01]  /*6e00*/  @!P5 FMUL R50, R50, R50 ;  /* 0x000000323232d220 */ /* 0x002fe20000400000 */
[----:B------:R-:W-:Y:S01]  /*6e10*/  FSETP.GEU.AND P5, PT, R84, -126, PT ;  /* 0xc2fc00005400780b */ /* 0x000fe20003fae000 */
[----:B------:R-:W-:Y:S01]  /*6e20*/  @!P2 FMUL R51, R51, 0.5 ;  /* 0x3f0000003333a820 */ /* 0x000fe20000400000 */
[----:B--2---:R-:W-:-:S03]  /*6e30*/  FFMA R26, R62, UR47, -R80 ;  /* 0x0000002f3e1a7c23 */ /* 0x004fc60008000850 */
[----:B------:R-:W-:Y:S01]  /*6e40*/  @!P4 FMUL R55, R55, 0.5 ;  /* 0x3f0000003737c820 */ /* 0x000fe20000400000 */
[----:B------:R-:W1:Y:S01]  /*6e50*/  MUFU.EX2 R54, R51 ;  /* 0x0000003300367308 */ /* 0x000e620000000800 */
[----:B---3--:R-:W-:Y:S01]  /*6e60*/  @!P6 FMUL R43, R43, R43 ;  /* 0x0000002b2b2be220 */ /* 0x008fe20000400000 */
[----:B------:R-:W-:Y:S01]  /*6e70*/  FSETP.GEU.AND P6, PT, R59, -126, PT ;  /* 0xc2fc00003b00780b */ /* 0x000fe20003fce000 */
[----:B----4-:R-:W-:-:S04]  /*6e80*/  FFMA R72, R70, UR47, -R80 ;  /* 0x0000002f46487c23 */ /* 0x010fc80008000850 */
[----:B------:R-:W-:Y:S01]  /*6e90*/  @!P5 FMUL R84, R84, 0.5 ;  /* 0x3f0000005454d820 */ /* 0x000fe20000400000 */
[----:B------:R-:W2:Y:S01]  /*6ea0*/  MUFU.EX2 R58, R55 ;  /* 0x00000037003a7308 */ /* 0x000ea20000000800 */
[----:B-----5:R-:W-:Y:S01]  /*6eb0*/  @!P3 FMUL R47, R47, R47 ;  /* 0x0000002f2f2fb220 */ /* 0x020fe20000400000 */
        /* <DEDUP_REMOVED lines=14> */
[----:B------:R3:W4:Y:S01]  /*6fa0*/  MUFU.EX2 R66, R26 ;  /* 0x0000001a00427308 */ /* 0x0007220000000800 */
[----:B-1----:R-:W-:Y:S01]  /*6fb0*/  @!P6 FMUL R51, R51, R51 ;  /* 0x000000333333e220 */ /* 0x002fe20000400000 */
[----:B------:R-:W-:-:S05]  /*6fc0*/  FSETP.GEU.AND P6, PT, R72, -126, PT ;  /* 0xc2fc00004800780b */ /* 0x000fca0003fce000 */
[----:B------:R-:W-:Y:S01]  /*6fd0*/  @!P5 FMUL R67, R67, 0.5 ;  /* 0x3f0000004343d820 */ /* 0x000fe20000400000 */
[----:B------:R1:W5:Y:S01]  /*6fe0*/  MUFU.EX2 R70, R85 ;  /* 0x0000005500467308 */ /* 0x0003620000000800 */
[----:B--2---:R-:W-:Y:S01]  /*6ff0*/  @!P3 FMUL R55, R55, R55 ;  /* 0x000000373737b220 */ /* 0x004fe20000400000 */
[----:B------:R-:W-:Y:S01]  /*7000*/  FSETP.GEU.AND P3, PT, R74, -126, PT ;  /* 0xc2fc00004a00780b */ /* 0x000fe20003f6e000 */
[----:B---3--:R-:W-:Y:S01]  /*7010*/  FADD R26, R32, R69 ;  /* 0x00000045201a7221 */ /* 0x008fe20000000000 */
[----:B------:R-:W-:Y:S02]  /*7020*/  F2FP.BF16.F32.PACK_AB R32, R37, R32 ;  /* 0x000000202520723e */ /* 0x000fe400000010ff */
[----:B------:R-:W-:Y:S01]  /*7030*/  F2FP.BF16.F32.PACK_AB R37, R54, R43 ;  /* 0x0000002b3625723e */ /* 0x000fe200000010ff */
[----:B------:R-:W-:Y:S01]  /*7040*/  @!P6 FMUL R72, R72, 0.5 ;  /* 0x3f0000004848e820 */ /* 0x000fe20000400000 */
[----:B------:R-:W2:Y:S01]  /*7050*/  MUFU.EX2 R59, R67 ;  /* 0x00000043003b7308 */ /* 0x000ea20000000800 */
[----:B----4-:R-:W-:Y:S01]  /*7060*/  @!P2 FMUL R66, R66, R66 ;  /* 0x000000424242a220 */ /* 0x010fe20000400000 */
[----:B------:R-:W-:Y:S01]  /*7070*/  FSETP.GEU.AND P2, PT, R71, -126, PT ;  /* 0xc2fc00004700780b */ /* 0x000fe20003f4e000 */
[----:B-1----:R-:W-:-:S04]  /*7080*/  FFMA R85, R79, UR47, -R80 ;  /* 0x0000002f4f557c23 */ /* 0x002fc80008000850 */
[----:B------:R-:W-:Y:S01]  /*7090*/  @!P3 FMUL R74, R74, 0.5 ;  /* 0x3f0000004a4ab820 */ /* 0x000fe20000400000 */
[----:B------:R-:W1:Y:S01]  /*70a0*/  MUFU.EX2 R72, R72 ;  /* 0x0000004800487308 */ /* 0x000e620000000800 */
[----:B-----5:R-:W-:Y:S01]  /*70b0*/  @!P4 FMUL R70, R70, R70 ;  /* 0x000000464646c220 */ /* 0x020fe20000400000 */
[----:B------:R-:W-:-:S03]  /*70c0*/  FSETP.GEU.AND P4, PT, R75, -126, PT ;  /* 0xc2fc00004b00780b */ /* 0x000fc60003f8e000 */
[----:B------:R-:W-:Y:S01]  /*70d0*/  FADD R146, R29, R70 ;  /* 0x000000461d927221 */ /* 0x000fe20000000000 */
[----:B------:R-:W-:Y:S01]  /*70e0*/  F2FP.BF16.F32.PACK_AB R29, R38, R29 ;  /* 0x0000001d261d723e */ /* 0x000fe200000010ff */
[----:B------:R-:W-:Y:S01]  /*70f0*/  @!P2 FMUL R71, R71, 0.5 ;  /* 0x3f0000004747a820 */ /* 0x000fe20000400000 */
[----:B------:R-:W3:Y:S01]  /*7100*/  MUFU.EX2 R74, R74 ;  /* 0x0000004a004a7308 */ /* 0x000ee20000000800 */
[----:B--2---:R-:W-:Y:S01]  /*7110*/  @!P5 FMUL R59, R59, R59 ;  /* 0x0000003b3b3bd220 */ /* 0x004fe20000400000 */
[----:B------:R-:W-:-:S05]  /*7120*/  FSETP.GEU.AND P5, PT, R78, -126, PT ;  /* 0xc2fc00004e00780b */ /* 0x000fca0003fae000 */
[----:B------:R-:W-:Y:S01]  /*7130*/  @!P4 FMUL R75, R75, 0.5 ;  /* 0x3f0000004b4bc820 */ /* 0x000fe20000400000 */
[----:B------:R2:W4:Y:S01]  /*7140*/  MUFU.EX2 R63, R71 ;  /* 0x00000047003f7308 */ /* 0x0005220000000800 */
[----:B-1----:R-:W-:Y:S01]  /*7150*/  @!P6 FMUL R72, R72, R72 ;  /* 0x000000484848e220 */ /* 0x002fe20000400000 */
[----:B------:R-:W-:-:S05]  /*7160*/  FSETP.GEU.AND P6, PT, R82, -126, PT ;  /* 0xc2fc00005200780b */ /* 0x000fca0003fce000 */
[----:B------:R-:W-:Y:S01]  /*7170*/  @!P5 FMUL R78, R78, 0.5 ;  /* 0x3f0000004e4ed820 */ /* 0x000fe20000400000 */
[----:B------:R1:W5:Y:S01]  /*7180*/  MUFU.EX2 R67, R75 ;  /* 0x0000004b00437308 */ /* 0x0003620000000800 */
[----:B---3--:R-:W-:Y:S01]  /*7190*/  @!P3 FMUL R74, R74, R74 ;  /* 0x0000004a4a4ab220 */ /* 0x008fe20000400000 */
[----:B------:R-:W-:Y:S01]  /*71a0*/  FSETP.GEU.AND P3, PT, R83, -126, PT ;  /* 0xc2fc00005300780b */ /* 0x000fe20003f6e000 */
[----:B--2---:R-:W-:Y:S01]  /*71b0*/  FADD R71, R45, R64 ;  /* 0x000000402d477221 */ /* 0x004fe20000000000 */
[----:B------:R-:W-:Y:S01]  /*71c0*/  F2FP.BF16.F32.PACK_AB R64, R64, R77 ;  /* 0x0000004d4040723e */ /* 0x000fe200000010ff */
[----:B------:R-:W-:Y:S02]  /*71d0*/  FADD R148, R35, R74 ;  /* 0x0000004a23947221 */ /* 0x000fe40000000000 */
[----:B------:R-:W-:Y:S01]  /*71e0*/  @!P6 FMUL R82, R82, 0.5 ;  /* 0x3f0000005252e820 */ /* 0x000fe20000400000 */
[----:B------:R2:W3:Y:S01]  /*71f0*/  MUFU.EX2 R84, R78 ;  /* 0x0000004e00547308 */ /* 0x0004e20000000800 */
[----:B-1----:R-:W-:Y:S01]  /*7200*/  FADD R75, R9, R26 ;  /* 0x0000001a094b7221 */ /* 0x002fe20000000000 */
[----:B------:R-:W-:Y:S01]  /*7210*/  FADD R9, R13, R40 ;  /* 0x000000280d097221 */ /* 0x000fe20000000000 */
[----:B------:R-:W-:Y:S01]  /*7220*/  FADD R26, R21, R48 ;  /* 0x00000030151a7221 */ /* 0x000fe20000000000 */
[----:B----4-:R-:W-:Y:S01]  /*7230*/  @!P2 FMUL R63, R63, R63 ;  /* 0x0000003f3f3fa220 */ /* 0x010fe20000400000 */
[----:B------:R-:W-:-:S02]  /*7240*/  FSETP.GEU.AND P2, PT, R145, -126, PT ;  /* 0xc2fc00009100780b */ /* 0x000fc40003f4e000 */
[----:B------:R-:W-:Y:S01]  /*7250*/  @!P3 FMUL R83, R83, 0.5 ;  /* 0x3f0000005353b820 */ /* 0x000fe20000400000 */
[----:B------:R-:W1:Y:S01]  /*7260*/  MUFU.EX2 R86, R82 ;  /* 0x0000005200567308 */ /* 0x000e620000000800 */
[----:B-----5:R-:W-:Y:S01]  /*7270*/  @!P4 FMUL R67, R67, R67 ;  /* 0x000000434343c220 */ /* 0x020fe20000400000 */
[----:B------:R-:W-:Y:S01]  /*7280*/  FSETP.GEU.AND P4, PT, R85, -126, PT ;  /* 0xc2fc00005500780b */ /* 0x000fe20003f8e000 */
[----:B--2---:R-:W-:Y:S01]  /*7290*/  FADD R78, R36, R77 ;  /* 0x0000004d244e7221 */ /* 0x004fe20000000000 */
[----:B------:R-:W-:Y:S01]  /*72a0*/  FADD R79, R26, R71 ;  /* 0x000000471a4f7221 */ /* 0x000fe20000000000 */
[----:B------:R-:W-:Y:S01]  /*72b0*/  FADD R26, R12, R73 ;  /* 0x000000490c1a7221 */ /* 0x000fe20000000000 */
[----:B------:R-:W-:Y:S01]  /*72c0*/  FADD R147, R46, R67 ;  /* 0x000000432e937221 */ /* 0x000fe20000000000 */
[----:B------:R-:W-:Y:S01]  /*72d0*/  FADD R80, R11, R78 ;  /* 0x0000004e0b507221 */ /* 0x000fe20000000000 */
[----:B------:R-:W2:Y:S01]  /*72e0*/  MUFU.EX2 R83, R83 ;  /* 0x0000005300537308 */ /* 0x000ea20000000800 */
[----:B---3--:R-:W-:Y:S01]  /*72f0*/  @!P5 FMUL R84, R84, R84 ;  /* 0x000000545454d220 */ /* 0x008fe20000400000 */
[----:B------:R-:W-:Y:S01]  /*7300*/  FSETP.GEU.AND P5, PT, R144, -126, PT ;  /* 0xc2fc00009000780b */ /* 0x000fe20003fae000 */
[----:B------:R-:W-:Y:S01]  /*7310*/  FADD R78, R9, R76 ;  /* 0x0000004c094e7221 */ /* 0x000fe20000000000 */
[----:B------:R-:W-:Y:S01]  /*7320*/  FADD R9, R8, R57 ;  /* 0x0000003908097221 */ /* 0x000fe20000000000 */
[----:B------:R-:W-:Y:S01]  /*7330*/  FADD R11, R10, R65 ;  /* 0x000000410a0b7221 */ /* 0x000fe20000000000 */
        /* <DEDUP_REMOVED lines=11> */
[----:B--2---:R-:W-:Y:S01]  /*73f0*/  @!P3 FMUL R83, R83, R83 ;  /* 0x000000535353b220 */ /* 0x004fe20000400000 */
[----:B------:R-:W-:Y:S01]  /*7400*/  FSETP.GEU.AND P3, PT, R20, -126, PT ;  /* 0xc2fc00001400780b */ /* 0x000fe20003f6e000 */
[----:B------:R-:W-:Y:S01]  /*7410*/  FADD R76, R49, R68 ;  /* 0x00000044314c7221 */ /* 0x000fe20000000000 */
[----:B------:R-:W-:Y:S01]  /*7420*/  FADD R26, R9, R26 ;  /* 0x0000001a091a7221 */ /* 0x000fe20000000000 */
[----:B------:R-:W2:Y:S01]  /*7430*/  MUFU.EX2 R144, R144 ;  /* 0x0000009000907308 */ /* 0x000ea20000000800 */
[----:B------:R-:W-:Y:S01]  /*7440*/  FADD R9, R25, R62 ;  /* 0x0000003e19097221 */ /* 0x000fe20000000000 */
[----:B------:R-:W-:Y:S01]  /*7450*/  @!P6 FMUL R87, R87, 0.5 ;  /* 0x3f0000005757e820 */ /* 0x000fe20000400000 */
[----:B------:R-:W-:Y:S01]  /*7460*/  FADD R149, R43, R86 ;  /* 0x000000562b957221 */ /* 0x000fe20000000000 */
[----:B------:R-:W-:Y:S01]  /*7470*/  FADD R11, R11, R76 ;  /* 0x0000004c0b0b7221 */ /* 0x000fe20000000000 */
[----:B------:R-:W-:Y:S01]  /*7480*/  FADD R76, R30, R51 ;  /* 0x000000331e4c7221 */ /* 0x000fe20000000000 */
[----:B------:R-:W-:Y:S01]  /*7490*/  FADD R150, R9, R148 ;  /* 0x0000009409967221 */ /* 0x000fe20000000000 */
[----:B------:R-:W-:Y:S01]  /*74a0*/  FADD R155, R146, R149 ;  /* 0x00000095929b7221 */ /* 0x000fe20000000000 */
[----:B------:R-:W3:Y:S01]  /*74b0*/  MUFU.EX2 R87, R87 ;  /* 0x0000005700577308 */ /* 0x000ee20000000800 */
[----:B------:R-:W-:Y:S01]  /*74c0*/  FADD R9, R27, R66 ;  /* 0x000000421b097221 */ /* 0x000fe20000000000 */
[----:B------:R-:W-:Y:S01]  /*74d0*/  @!P3 FMUL R20, R20, 0.5 ;  /* 0x3f0000001414b820 */ /* 0x000fe20000400000 */
[----:B------:R-:W-:Y:S01]  /*74e0*/  FADD R146, R39, R84 ;  /* 0x0000005427927221 */ /* 0x000fe20000000000 */
[----:B------:R-:W-:Y:S01]  /*74f0*/  FADD R152, R76, R147 ;  /* 0x000000934c987221 */ /* 0x000fe20000000000 */
[----:B------:R-:W-:Y:S01]  /*7500*/  FADD R76, R38, R59 ;  /* 0x0000003b264c7221 */ /* 0x000fe20000000000 */
[----:B------:R-:W-:Y:S01]  /*7510*/  FADD R147, R54, R83 ;  /* 0x0000005336937221 */ /* 0x000fe20000000000 */
[----:B------:R-:W-:Y:S01]  /*7520*/  @!P2 FMUL R145, R145, 0.5 ;  /* 0x3f0000009191a820 */ /* 0x000fe20000400000 */
[----:B-1----:R-:W-:Y:S01]  /*7530*/  @!P4 FMUL R85, R85, R85 ;  /* 0x000000555555c220 */ /* 0x002fe20000400000 */
[----:B--2---:R-:W-:Y:S01]  /*7540*/  @!P5 FMUL R144, R144, R144 ;  /* 0x000000909090d220 */ /* 0x004fe20000400000 */
[----:B------:R-:W-:Y:S01]  /*7550*/  FADD R153, R9, R146 ;  /* 0x0000009209997221 */ /* 0x000fe20000000000 */
[----:B------:R-:W-:Y:S01]  /*7560*/  FADD R157, R76, R147 ;  /* 0x000000934c9d7221 */ /* 0x000fe20000000000 */
[----:B------:R-:W1:Y:S01]  /*7570*/  MUFU.EX2 R9, R20 ;  /* 0x0000001400097308 */ /* 0x000e620000000800 */
[----:B------:R-:W-:Y:S01]  /*7580*/  FADD R146, R31, R72 ;  /* 0x000000481f927221 */ /* 0x000fe20000000000 */
[----:B------:R-:W-:Y:S01]  /*7590*/  FADD R151, R47, R144 ;  /* 0x000000902f977221 */ /* 0x000fe20000000000 */
[----:B------:R-:W-:Y:S01]  /*75a0*/  FADD R76, R34, R55 ;  /* 0x00000037224c7221 */ /* 0x000fe20000000000 */
[----:B------:R-:W-:Y:S01]  /*75b0*/  FADD R149, R50, R85 ;  /* 0x0000005532957221 */ /* 0x000fe20000000000 */
[----:B---3--:R-:W-:Y:S01]  /*75c0*/  @!P6 FMUL R87, R87, R87 ;  /* 0x000000575757e220 */ /* 0x008fe20000400000 */
[----:B------:R-:W-:Y:S01]  /*75d0*/  FADD R147, R42, R63 ;  /* 0x0000003f2a937221 */ /* 0x000fe20000000000 */
[----:B------:R-:W-:Y:S01]  /*75e0*/  FADD R146, R146, R151 ;  /* 0x0000009792927221 */ /* 0x000fe20000000000 */
[----:B------:R-:W2:Y:S01]  /*75f0*/  MUFU.EX2 R20, R145 ;  /* 0x0000009100147308 */ /* 0x000ea20000000800 */
[----:B------:R-:W-:Y:S01]  /*7600*/  FADD R148, R58, R87 ;  /* 0x000000573a947221 */ /* 0x000fe20000000000 */
        /* <DEDUP_REMOVED lines=14> */
[----:B------:R-:W-:Y:S01]  /*76f0*/  SHF.L.U32 R11, R18, 0x1f, RZ ;  /* 0x0000001f120b7819 */ /* 0x000fe200000006ff */
[----:B------:R-:W-:Y:S01]  /*7700*/  FADD R78, R75, R78 ;  /* 0x0000004e4b4e7221 */ /* 0x000fe20000000000 */
[----:B------:R-:W-:Y:S01]  /*7710*/  F2FP.BF16.F32.PACK_AB R25, R30, R25 ;  /* 0x000000191e19723e */ /* 0x000fe200000010ff */
[----:B-1----:R-:W-:Y:S01]  /*7720*/  @!P3 FMUL R9, R9, R9 ;  /* 0x000000090909b220 */ /* 0x002fe20000400000 */
[----:B------:R-:W-:Y:S01]  /*7730*/  FADD R147, R150, R147 ;  /* 0x0000009396937221 */ /* 0x000fe20000000000 */
[----:B--2---:R-:W-:Y:S01]  /*7740*/  @!P2 FMUL R20, R20, R20 ;  /* 0x000000141414a220 */ /* 0x004fe20000400000 */
[----:B------:R-:W-:Y:S01]  /*7750*/  F2FP.BF16.F32.PACK_AB R30, R33, R10 ;  /* 0x0000000a211e723e */ /* 0x000fe200000010ff */
[----:B------:R1:W2:Y:S01]  /*7760*/  SYNCS.PHASECHK.TRANS64.TRYWAIT P2, [UR6+0x2c200], R11 ;  /* 0x02c2000bff0075a7 */ /* 0x0002a20008040146 */
[----:B------:R-:W-:Y:S01]  /*7770*/  F2FP.BF16.F32.PACK_AB R27, R34, R27 ;  /* 0x0000001b221b723e */ /* 0x000fe200000010ff */
[----:B------:R-:W-:Y:S01]  /*7780*/  FFMA R4, R9, R4, R78 ;  /* 0x0000000409047223 */ /* 0x000fe2000000004e */
[----:B------:R-:W-:Y:S01]  /*7790*/  F2FP.BF16.F32.PACK_AB R33, R46, R35 ;  /* 0x000000232e21723e */ /* 0x000fe200000010ff */
[----:B------:R-:W-:Y:S01]  /*77a0*/  FFMA R3, R20, R3, R147 ;  /* 0x0000000314037223 */ /* 0x000fe20000000093 */
[----:B------:R-:W-:Y:S01]  /*77b0*/  F2FP.BF16.F32.PACK_AB R31, R42, R31 ;  /* 0x0000001f2a1f723e */ /* 0x000fe200000010ff */
[-C--:B------:R-:W-:Y:S01]  /*77c0*/  FMUL R136, R136, R9.reuse ;  /* 0x0000000988887220 */ /* 0x080fe20000400000 */
[----:B------:R-:W-:Y:S01]  /*77d0*/  F2FP.BF16.F32.PACK_AB R34, R41, R12 ;  /* 0x0000000c2922723e */ /* 0x000fe200000010ff */
[----:B------:R-:W-:Y:S01]  /*77e0*/  FMUL R137, R137, R9 ;  /* 0x0000000989897220 */ /* 0x000fe20000400000 */
        /* <DEDUP_REMOVED lines=11> */
[-C--:B------:R-:W-:Y:S01]  /*78a0*/  FMUL R133, R133, R9.reuse ;  /* 0x0000000985857220 */ /* 0x080fe20000400000 */
[----:B------:R-:W-:Y:S01]  /*78b0*/  F2FP.BF16.F32.PACK_AB R49, R59, R70 ;  /* 0x000000463b31723e */ /* 0x000fe200000010ff */
[----:B------:R-:W-:Y:S01]  /*78c0*/  FMUL R120, R120, R9 ;  /* 0x0000000978787220 */ /* 0x000fe20000400000 */
[----:B------:R-:W-:Y:S01]  /*78d0*/  F2FP.BF16.F32.PACK_AB R50, R52, R65 ;  /* 0x000000413432723e */ /* 0x000fe200000010ff */
[-C--:B------:R-:W-:Y:S01]  /*78e0*/  FMUL R121, R121, R9.reuse ;  /* 0x0000000979797220 */ /* 0x080fe20000400000 */
        /* <DEDUP_REMOVED lines=55> */
[----:B------:R-:W-:Y:S01]  /*7c60*/  F2FP.BF16.F32.PACK_AB R66, R68, R81 ;  /* 0x000000514442723e */ /* 0x000fe200000010ff */
[----:B-12---:R-:W-:Y:S06]  /*7c70*/  @!P0 BRA `(.L_x_29) ;  /* 0x0000000000048947 */ /* 0x006fec0003800000 */
[----:B------:R-:W-:Y:S01]  /*7c80*/  BPT.TRAP 0x1 ;  /* 0x000000040000795c */ /* 0x000fe20000300000 */
.L_x_29:
[----:B------:R-:W-:Y:S05]  /*7c90*/  @P2 BRA `(.L_x_30) ;  /* 0x0000000000082947 */ /* 0x000fea0003800000 */
[----:B------:R-:W1:Y:S02]  /*7ca0*/  SYNCS.PHASECHK.TRANS64.TRYWAIT P2, [UR6+0x2c200], R11 ;  /* 0x02c2000bff0075a7 */ /* 0x000e640008040146 */
[----:B-1----:R-:W-:Y:S05]  /*7cb0*/  @!P2 BRA `(.L_x_31) ;  /* 0x000000a40048a947 */ /* 0x002fea0003800000 */
.L_x_30:
        /* <DEDUP_REMOVED lines=8> */
[----:B------:R-:W-:Y:S01]  /*7d40*/  HGMMA.64x16x16.F32.BF16 R136, R24, gdesc[UR4].tnspB, R136, gsb0 ;  /* 0x4020000418887df0 */ /* 0x000fe20008001888 */
[----:B------:R-:W-:Y:S01]  /*7d50*/  UMOV UR6, UR14 ;  /* 0x0000000e00067c82 */ /* 0x000fe20008000000 */
[----:B------:R-:W-:Y:S01]  /*7d60*/  UMOV UR7, 0xc0000010 ;  /* 0xc000001000077882 */ /* 0x000fe20000000000 */
[----:B------:R-:W-:-:S02]  /*7d70*/  UIADD3 UR19, UR11, 0x400, URZ ;  /* 0x000004000b137890 */ /* 0x000fc4000fffe03f */
        /* <DEDUP_REMOVED lines=320> */
.L_x_32:
[----:B------:R-:W-:-:S04]  /*9180*/  ULEA UR6, UR35, UR37, 0x3 ;  /* 0x0000002523067291 */ /* 0x000fc8000f8e183f */
[----:B------:R-:W-:-:S04]  /*9190*/  UIADD3 UR6, UR6, 0x2c228, URZ ;  /* 0x0002c22806067890 */ /* 0x000fc8000fffe03f */
[----:B------:R-:W-:-:S09]  /*91a0*/  UPRMT UR6, URZ, 0x654, UR6 ;  /* 0x000006543f067896 */ /* 0x000fd20008000006 */
[----:B------:R-:W-:Y:S01]  /*91b0*/  SYNCS.ARRIVE.TRANS64.RED.A1T0 RZ, [UR6], RZ ;  /* 0x000000ffffff79a7 */ /* 0x000fe20008100406 */
[----:B------:R-:W-:Y:S05]  /*91c0*/  @P1 BRA `(.L_x_33) ;  /* 0x0000000000041947 */ /* 0x000fea0003800000 */
[----:B------:R-:W-:Y:S01]  /*91d0*/  BPT.TRAP 0x1 ;  /* 0x000000040000795c */ /* 0x000fe20000300000 */
.L_x_33:
[----:B------:R-:W-:-:S04]  /*91e0*/  UIADD3 UR35, UR35, 0x1, URZ ;  /* 0x0000000123237890 */ /* 0x000fc8000fffe03f */
[----:B------:R-:W-:-:S04]  /*91f0*/  UISETP.NE.AND UP0, UPT, UR35, 0x5, UPT ;  /* 0x000000052300788c */ /* 0x000fc8000bf05270 */
[----:B------:R-:W-:Y:S01]  /*9200*/  USEL UR35, UR35, URZ, UP0 ;  /* 0x0000003f23237287 */ /* 0x000fe20008000000 */
[----:B------:R-:W-:Y:S11]  /*9210*/  @!P0 BRA `(.L_x_34) ;  /* 0x0000000000048947 */ /* 0x000ff60003800000 */
[----:B------:R-:W-:Y:S01]  /*9220*/  BPT.TRAP 0x1 ;  /* 0x000000040000795c */ /* 0x000fe20000300000 */
.L_x_34:
[----:B------:R-:W-:-:S04]  /*9230*/  ULEA UR6, UR35, UR37, 0x3 ;  /* 0x0000002523067291 */ /* 0x000fc8000f8e183f */
[----:B------:R-:W-:-:S04]  /*9240*/  UIADD3 UR6, UR6, 0x2c228, URZ ;  /* 0x0002c22806067890 */ /* 0x000fc8000fffe03f */
[----:B------:R-:W-:-:S09]  /*9250*/  UPRMT UR6, URZ, 0x654, UR6 ;  /* 0x000006543f067896 */ /* 0x000fd20008000006 */
[----:B------:R-:W-:Y:S01]  /*9260*/  SYNCS.ARRIVE.TRANS64.RED.A1T0 RZ, [UR6], RZ ;  /* 0x000000ffffff79a7 */ /* 0x000fe20008100406 */
[----:B------:R-:W-:Y:S05]  /*9270*/  @P1 BRA `(.L_x_35) ;  /* 0x0000000000041947 */ /* 0x000fea0003800000 */
[----:B------:R-:W-:Y:S01]  /*9280*/  BPT.TRAP 0x1 ;  /* 0x000000040000795c */ /* 0x000fe20000300000 */
.L_x_35:
[----:B------:R-:W-:Y:S01]  /*9290*/  UIADD3 UR10, UR10, 0x1, URZ ;  /* 0x000000010a0a7890 */ /* 0x000fe2000fffe03f */
[C---:B------:R-:W-:Y:S01]  /*92a0*/  ISETP.GT.AND P2, PT, R7.reuse, 0x2, PT ;  /* 0x000000020700780c */ /* 0x040fe20003f44270 */
[----:B------:R-:W-:Y:S01]  /*92b0*/  UIADD3 UR35, UR35, 0x1, URZ ;  /* 0x0000000123237890 */ /* 0x000fe2000fffe03f */
[----:B------:R-:W-:Y:S01]  /*92c0*/  IADD3 R7, R7, -0x1, RZ ;  /* 0xffffffff07077810 */ /* 0x000fe20007ffe0ff */
[----:B------:R-:W-:Y:S01]  /*92d0*/  UISETP.NE.AND UP1, UPT, UR10, 0x5, UPT ;  /* 0x000000050a00788c */ /* 0x000fe2000bf25270 */
[----:B------:R-:W-:Y:S01]  /*92e0*/  VIADD R0, R0, 0x80 ;  /* 0x0000008000007836 */ /* 0x000fe20000000000 */
[----:B------:R-:W-:Y:S01]  /*92f0*/  UISETP.NE.AND UP0, UPT, UR35, 0x5, UPT ;  /* 0x000000052300788c */ /* 0x000fe2000bf05270 */
[----:B------:R-:W-:Y:S01]  /*9300*/  MOV R9, R5 ;  /* 0x0000000500097202 */ /* 0x000fe20000000f00 */
[----:B------:R-:W-:Y:S01]  /*9310*/  USEL UR6, URZ, 0x1, UP1 ;  /* 0x000000013f067887 */ /* 0x000fe20008800000 */
[----:B-1----:R-:W-:Y:S01]  /*9320*/  IMAD.MOV.U32 R11, RZ, RZ, R6 ;  /* 0x000000ffff0b7224 */ /* 0x002fe200078e0006 */
[----:B------:R-:W-:-:S02]  /*9330*/  USEL UR35, UR35, URZ, UP0 ;  /* 0x0000003f23237287 */ /* 0x000fc40008000000 */
[----:B------:R-:W-:Y:S02]  /*9340*/  USEL UR52, UR10, URZ, UP1 ;  /* 0x0000003f0a347287 */ /* 0x000fe40008800000 */
[----:B------:R-:W-:Y:S01]  /*9350*/  LOP3.LUT R18, R18, UR6, RZ, 0x3c, !PT ;  /* 0x0000000612127c12 */ /* 0x000fe2000f8e3cff */
[----:B------:R-:W-:Y:S09]  /*9360*/  @P2 BRA `(.L_x_36) ;  /* 0xffffffc000b02947 */ /* 0x000ff2000383ffff */
.L_x_25:
[----:B------:R-:W-:-:S13]  /*9370*/  ISETP.GE.AND P2, PT, R7, 0x1, PT ;  /* 0x000000010700780c */ /* 0x000fda0003f46270 */
[----:B------:R-:W-:Y:S05]  /*9380*/  @!P2 BRA `(.L_x_37) ;  /* 0x0000004400e4a947 */ /* 0x000fea0003800000 */
[----:B------:R-:W-:Y:S01]  /*9390*/  MOV R9, R5 ;  /* 0x0000000500097202 */ /* 0x000fe20000000f00 */
[----:B------:R-:W-:Y:S01]  /*93a0*/  IMAD.MOV.U32 R8, RZ, RZ, R6 ;  /* 0x000000ffff087224 */ /* 0x000fe200078e0006 */
[----:B------:R-:W-:-:S06]  /*93b0*/  ULDC UR47, c[0x0][0x604] ;  /* 0x00018100002f7ab9 */ /* 0x000fcc0000000800 */
.L_x_48:
[----:B------:R-:W-:Y:S05]  /*93c0*/  @!P0 BRA `(.L_x_38) ;  /* 0x0000000000048947 */ /* 0x000fea0003800000 */
[----:B------:R-:W-:Y:S01]  /*93d0*/  BPT.TRAP 0x1 ;  /* 0x000000040000795c */ /* 0x000fe20000300000 */
.L_x_38:
[----:B------:R-:W-:Y:S01]  /*93e0*/  ULEA UR6, UR52, UR37, 0x3 ;  /* 0x0000002534067291 */ /* 0x000fe2000f8e183f */
[----:B------:R-:W-:-:S08]  /*93f0*/  SHF.L.U32 R5, R18, 0x1f, RZ ;  /* 0x0000001f12057819 */ /* 0x000fd000000006ff */
[----:B------:R-:W1:Y:S02]  /*9400*/  SYNCS.PHASECHK.TRANS64.TRYWAIT P2, [UR6+0x2c200], R5 ;  /* 0x02c20005ff0075a7 */ /* 0x000e640008040146 */
[----:B-1----:R-:W-:Y:S05]  /*9410*/  @!P2 BRA `(.L_x_39) ;  /* 0x0000008c0088a947 */ /* 0x002fea0003800000 */
.L_x_137:
        /* <DEDUP_REMOVED lines=42> */
.L_x_40:
[----:B------:R-:W-:Y:S01]  /*96c0*/  MOV R167, UR38 ;  /* 0x0000002600a77c02 */ /* 0x000fe20008000f00 */
[C---:B-1----:R-:W-:Y:S01]  /*96d0*/  VIADD R6, R0.reuse, 0x8 ;  /* 0x0000000800067836 */ /* 0x042fe20000000000 */
[C---:B------:R-:W-:Y:S01]  /*96e0*/  IADD3 R5, R0.reuse, 0x1, RZ ;  /* 0x0000000100057810 */ /* 0x040fe20007ffe0ff */
[C---:B------:R-:W-:Y:S01]  /*96f0*/  VIADD R11, R0.reuse, 0x10 ;  /* 0x00000010000b7836 */ /* 0x040fe20000000000 */
[----:B------:R-:W-:Y:S01]  /*9700*/  IADD3 R10, R0, 0x9, RZ ;  /* 0x00000009000a7810 */ /* 0x000fe20007ffe0ff */
[----:B------:R-:W-:Y:S01]  /*9710*/  IMAD R167, R167, 0x40, R22 ;  /* 0x00000040a7a77824 */ /* 0x000fe200078e0216 */
[----:B------:R-:W-:-:S04]  /*9720*/  ULEA UR6, UR10, UR37, 0x3 ;  /* 0x000000250a067291 */ /* 0x000fc8000f8e183f */
[C---:B------:R-:W-:Y:S02]  /*9730*/  ISETP.GE.AND P2, PT, R167.reuse, R0, PT ;  /* 0x00000000a700720c */ /* 0x040fe40003f46270 */
[C---:B------:R-:W-:Y:S02]  /*9740*/  ISETP.GE.AND P3, PT, R167.reuse, R5, PT ;  /* 0x00000005a700720c */ /* 0x040fe40003f66270 */
[----:B------:R-:W-:Y:S02]  /*9750*/  FSEL R24, R24, -INF , P2 ;  /* 0xff80000018187808 */ /* 0x000fe40001000000 */
[----:B------:R-:W-:Y:S02]  /*9760*/  ISETP.GE.AND P2, PT, R167, R6, PT ;  /* 0x00000006a700720c */ /* 0x000fe40003f46270 */
[----:B------:R-:W-:Y:S02]  /*9770*/  FSEL R25, R25, -INF , P3 ;  /* 0xff80000019197808 */ /* 0x000fe40001800000 */
[----:B------:R-:W-:-:S02]  /*9780*/  FMNMX R12, R24, R9, !PT ;  /* 0x00000009180c7209 */ /* 0x000fc40007800000 */
[----:B------:R-:W-:Y:S02]  /*9790*/  ISETP.GE.AND P3, PT, R167, R10, PT ;  /* 0x0000000aa700720c */ /* 0x000fe40003f66270 */
[----:B------:R-:W-:Y:S02]  /*97a0*/  FSEL R28, R28, -INF , P2 ;  /* 0xff8000001c1c7808 */ /* 0x000fe40001000000 */
[----:B------:R-:W-:Y:S02]  /*97b0*/  FMNMX R13, R25, R12, !PT ;  /* 0x0000000c190d7209 */ /* 0x000fe40007800000 */
[----:B------:R-:W-:Y:S02]  /*97c0*/  IADD3 R12, R0, 0x11, RZ ;  /* 0x00000011000c7810 */ /* 0x000fe40007ffe0ff */
[----:B------:R-:W-:Y:S02]  /*97d0*/  ISETP.GE.AND P2, PT, R167, R11, PT ;  /* 0x0000000ba700720c */ /* 0x000fe40003f46270 */
[----:B------:R-:W-:-:S02]  /*97e0*/  FSEL R29, R29, -INF , P3 ;  /* 0xff8000001d1d7808 */ /* 0x000fc40001800000 */
[----:B------:R-:W-:Y:S01]  /*97f0*/  FMNMX R14, R28, R13, !PT ;  /* 0x0000000d1c0e7209 */ /* 0x000fe20007800000 */
[----:B------:R-:W-:Y:S01]  /*9800*/  VIADD R13, R0, 0x18 ;  /* 0x00000018000d7836 */ /* 0x000fe20000000000 */
[----:B------:R-:W-:Y:S02]  /*9810*/  ISETP.GE.AND P3, PT, R167, R12, PT ;  /* 0x0000000ca700720c */ /* 0x000fe40003f66270 */
[----:B------:R-:W-:Y:S02]  /*9820*/  FSEL R32, R32, -INF , P2 ;  /* 0xff80000020207808 */ /* 0x000fe40001000000 */
[----:B------:R-:W-:Y:S02]  /*9830*/  FMNMX R15, R29, R14, !PT ;  /* 0x0000000e1d0f7209 */ /* 0x000fe40007800000 */
[----:B------:R-:W-:Y:S02]  /*9840*/  IADD3 R14, R0, 0x19, RZ ;  /* 0x00000019000e7810 */ /* 0x000fe40007ffe0ff */
[----:B------:R-:W-:-:S02]  /*9850*/  ISETP.GE.AND P2, PT, R167, R13, PT ;  /* 0x0000000da700720c */ /* 0x000fc40003f46270 */
[----:B------:R-:W-:Y:S02]  /*9860*/  FSEL R33, R33, -INF , P3 ;  /* 0xff80000021217808 */ /* 0x000fe40001800000 */
[----:B------:R-:W-:Y:S01]  /*9870*/  FMNMX R20, R32, R15, !PT ;  /* 0x0000000f20147209 */ /* 0x000fe20007800000 */
[----:B------:R-:W-:Y:S01]  /*9880*/  VIADD R15, R0, 0x20 ;  /* 0x00000020000f7836 */ /* 0x000fe20000000000 */
[----:B------:R-:W-:Y:S02]  /*9890*/  ISETP.GE.AND P3, PT, R167, R14, PT ;  /* 0x0000000ea700720c */ /* 0x000fe40003f66270 */
[----:B------:R-:W-:Y:S02]  /*98a0*/  FSEL R36, R36, -INF , P2 ;  /* 0xff80000024247808 */ /* 0x000fe40001000000 */
[----:B------:R-:W-:Y:S02]  /*98b0*/  FMNMX R21, R33, R20, !PT ;  /* 0x0000001421157209 */ /* 0x000fe40007800000 */
[----:B------:R-:W-:-:S02]  /*98c0*/  IADD3 R20, R0, 0x21, RZ ;  /* 0x0000002100147810 */ /* 0x000fc40007ffe0ff */
[----:B------:R-:W-:Y:S02]  /*98d0*/  ISETP.GE.AND P2, PT, R167, R15, PT ;  /* 0x0000000fa700720c */ /* 0x000fe40003f46270 */
[----:B------:R-:W-:Y:S02]  /*98e0*/  FSEL R37, R37, -INF , P3 ;  /* 0xff80000025257808 */ /* 0x000fe40001800000 */
[----:B------:R-:W-:Y:S01]  /*98f0*/  FMNMX R144, R36, R21, !PT ;  /* 0x0000001524907209 */ /* 0x000fe20007800000 */
[----:B------:R-:W-:Y:S01]  /*9900*/  VIADD R21, R0, 0x28 ;  /* 0x0000002800157836 */ /* 0x000fe20000000000 */
[----:B------:R-:W-:Y:S02]  /*9910*/  ISETP.GE.AND P3, PT, R167, R20, PT ;  /* 0x00000014a700720c */ /* 0x000fe40003f66270 */
[----:B------:R-:W-:Y:S02]  /*9920*/  FSEL R40, R40, -INF , P2 ;  /* 0xff80000028287808 */ /* 0x000fe40001000000 */
[----:B------:R-:W-:-:S02]  /*9930*/  FMNMX R145, R37, R144, !PT ;  /* 0x0000009025917209 */ /* 0x000fc40007800000 */
[----:B------:R-:W-:Y:S02]  /*9940*/  IADD3 R144, R0, 0x29, RZ ;  /* 0x0000002900907810 */ /* 0x000fe40007ffe0ff */
[----:B------:R-:W-:Y:S02]  /*9950*/  ISETP.GE.AND P2, PT, R167, R21, PT ;  /* 0x00000015a700720c */ /* 0x000fe40003f46270 */
[----:B------:R-:W-:Y:S02]  /*9960*/  FSEL R41, R41, -INF , P3 ;  /* 0xff80000029297808 */ /* 0x000fe40001800000 */
[----:B------:R-:W-:Y:S01]  /*9970*/  FMNMX R146, R40, R145, !PT ;  /* 0x0000009128927209 */ /* 0x000fe20007800000 */
[----:B------:R-:W-:Y:S01]  /*9980*/  VIADD R145, R0, 0x30 ;  /* 0x0000003000917836 */ /* 0x000fe20000000000 */
[----:B------:R-:W-:Y:S02]  /*9990*/  ISETP.GE.AND P3, PT, R167, R144, PT ;  /* 0x00000090a700720c */ /* 0x000fe40003f66270 */
[----:B------:R-:W-:-:S02]  /*99a0*/  FSEL R44, R44, -INF , P2 ;  /* 0xff8000002c2c7808 */ /* 0x000fc40001000000 */
[----:B------:R-:W-:Y:S02]  /*99b0*/  FMNMX R147, R41, R146, !PT ;  /* 0x0000009229937209 */ /* 0x000fe40007800000 */
[----:B------:R-:W-:Y:S02]  /*99c0*/  IADD3 R146, R0, 0x31, RZ ;  /* 0x0000003100927810 */ /* 0x000fe40007ffe0ff */
[----:B------:R-:W-:Y:S02]  /*99d0*/  ISETP.GE.AND P2, PT, R167, R145, PT ;  /* 0x00000091a700720c */ /* 0x000fe40003f46270 */
[----:B------:R-:W-:Y:S02]  /*99e0*/  FSEL R45, R45, -INF , P3 ;  /* 0xff8000002d2d7808 */ /* 0x000fe40001800000 */
[----:B------:R-:W-:Y:S01]  /*99f0*/  FMNMX R148, R44, R147, !PT ;  /* 0x000000932c947209 */ /* 0x000fe20007800000 */
[----:B------:R-:W-:Y:S01]  /*9a00*/  VIADD R147, R0, 0x38 ;  /* 0x0000003800937836 */ /* 0x000fe20000000000 */
[----:B------:R-:W-:-:S02]  /*9a10*/  ISETP.GE.AND P3, PT, R167, R146, PT ;  /* 0x00000092a700720c */ /* 0x000fc40003f66270 */
[----:B------:R-:W-:Y:S02]  /*9a20*/  FSEL R48, R48, -INF , P2 ;  /* 0xff80000030307808 */ /* 0x000fe40001000000 */
        /* <DEDUP_REMOVED lines=68> */
[----:B------:R-:W-:-:S02]  /*9e70*/  FMNMX R166, R80, R165, !PT ;  /* 0x000000a550a67209 */ /* 0x000fc40007800000 */
[C---:B------:R-:W-:Y:S01]  /*9e80*/  ISETP.GE.AND P3, PT, R167.reuse, R164, PT ;  /* 0x000000a4a700720c */ /* 0x040fe20003f66270 */
[----:B------:R-:W-:Y:S01]  /*9e90*/  VIADD R167, R167, 0x8 ;  /* 0x00000008a7a77836 */ /* 0x000fe20000000000 */
[----:B------:R-:W-:Y:S02]  /*9ea0*/  FSEL R84, R84, -INF , P2 ;  /* 0xff80000054547808 */ /* 0x000fe40001000000 */
[----:B------:R-:W-:Y:S02]  /*9eb0*/  FMNMX R165, R81, R166, !PT ;  /* 0x000000a651a57209 */ /* 0x000fe40007800000 */
[----:B------:R-:W-:Y:S02]  /*9ec0*/  FSEL R85, R85, -INF , P3 ;  /* 0xff80000055557808 */ /* 0x000fe40001800000 */
[----:B------:R-:W-:Y:S02]  /*9ed0*/  FMNMX R166, R84, R165, !PT ;  /* 0x000000a554a67209 */ /* 0x000fe40007800000 */
[----:B------:R-:W-:-:S02]  /*9ee0*/  ISETP.GE.AND P3, PT, R167, R6, PT ;  /* 0x00000006a700720c */ /* 0x000fc40003f66270 */
[----:B------:R-:W-:Y:S02]  /*9ef0*/  FMNMX R166, R85, R166, !PT ;  /* 0x000000a655a67209 */ /* 0x000fe40007800000 */
[C---:B------:R-:W-:Y:S02]  /*9f00*/  ISETP.GE.AND P6, PT, R167.reuse, R12, PT ;  /* 0x0000000ca700720c */ /* 0x040fe40003fc6270 */
[----:B------:R-:W-:Y:S01]  /*9f10*/  ISETP.GE.AND P2, PT, R167, R10, PT ;  /* 0x0000000aa700720c */ /* 0x000fe20003f46270 */
[----:B------:R-:W1:Y:S01]  /*9f20*/  SHFL.BFLY PT, R165, R166, 0x1, 0x1f ;  /* 0x0c201f00a6a57f89 */ /* 0x000e6200000e0000 */
[----:B------:R-:W-:Y:S02]  /*9f30*/  FSEL R35, R35, -INF , P6 ;  /* 0xff80000023237808 */ /* 0x000fe40003000000 */
[C---:B------:R-:W-:Y:S02]  /*9f40*/  ISETP.GE.AND P6, PT, R167.reuse, R21, PT ;  /* 0x00000015a700720c */ /* 0x040fe40003fc6270 */
[----:B------:R-:W-:-:S02]  /*9f50*/  ISETP.GE.AND P5, PT, R167, R5, PT ;  /* 0x00000005a700720c */ /* 0x000fc40003fa6270 */
[----:B------:R-:W-:Y:S02]  /*9f60*/  FSEL R46, R46, -INF , P6 ;  /* 0xff8000002e2e7808 */ /* 0x000fe40003000000 */
[C---:B------:R-:W-:Y:S02]  /*9f70*/  ISETP.GE.AND P6, PT, R167.reuse, R148, PT ;  /* 0x00000094a700720c */ /* 0x040fe40003fc6270 */
[----:B------:R-:W-:Y:S02]  /*9f80*/  ISETP.GE.AND P4, PT, R167, R11, PT ;  /* 0x0000000ba700720c */ /* 0x000fe40003f86270 */
[----:B------:R-:W-:Y:S02]  /*9f90*/  FSEL R31, R31, -INF , P2 ;  /* 0xff8000001f1f7808 */ /* 0x000fe40001000000 */
[----:B------:R-:W-:Y:S02]  /*9fa0*/  ISETP.GE.AND P2, PT, R167, R15, PT ;  /* 0x0000000fa700720c */ /* 0x000fe40003f46270 */
[----:B------:R-:W-:-:S02]  /*9fb0*/  FSEL R55, R55, -INF , P6 ;  /* 0xff80000037377808 */ /* 0x000fc40003000000 */
[----:B------:R-:W-:Y:S02]  /*9fc0*/  FSEL R34, R34, -INF , P4 ;  /* 0xff80000022227808 */ /* 0x000fe40002000000 */
[C---:B------:R-:W-:Y:S02]  /*9fd0*/  ISETP.GE.AND P4, PT, R167.reuse, R20, PT ;  /* 0x00000014a700720c */ /* 0x040fe40003f86270 */
[----:B------:R-:W-:Y:S02]  /*9fe0*/  FSEL R42, R42, -INF , P2 ;  /* 0xff8000002a2a7808 */ /* 0x000fe40001000000 */
[----:B-1----:R-:W-:Y:S02]  /*9ff0*/  FMNMX R165, R166, R165, !PT ;  /* 0x000000a5a6a57209 */ /* 0x002fe40007800000 */
[C---:B------:R-:W-:Y:S02]  /*a000*/  ISETP.GE.AND P2, PT, R167.reuse, R146, PT ;  /* 0x00000092a700720c */ /* 0x040fe40003f46270 */
[----:B------:R-:W-:Y:S01]  /*a010*/  FSEL R30, R30, -INF , P3 ;  /* 0xff8000001e1e7808 */ /* 0x000fe20001800000 */
[----:B------:R-:W1:Y:S01]  /*a020*/  SHFL.BFLY PT, R6, R165, 0x2, 0x1f ;  /* 0x0c401f00a5067f89 */ /* 0x000e6200000e0000 */
[----:B------:R-:W-:-:S02]  /*a030*/  ISETP.GE.AND P3, PT, R167, R14, PT ;  /* 0x0000000ea700720c */ /* 0x000fc40003f66270 */
[----:B------:R-:W-:Y:S02]  /*a040*/  FSEL R43, R43, -INF , P4 ;  /* 0xff8000002b2b7808 */ /* 0x000fe40002000000 */
[----:B------:R-:W-:Y:S02]  /*a050*/  ISETP.GE.AND P4, PT, R167, R147, PT ;  /* 0x00000093a700720c */ /* 0x000fe40003f86270 */
[----:B------:R-:W-:Y:S02]  /*a060*/  FSEL R27, R27, -INF , P5 ;  /* 0xff8000001b1b7808 */ /* 0x000fe40002800000 */
[----:B------:R-:W-:Y:S02]  /*a070*/  FSEL R51, R51, -INF , P2 ;  /* 0xff80000033337808 */ /* 0x000fe40001000000 */
[C---:B------:R-:W-:Y:S02]  /*a080*/  ISETP.GE.AND P5, PT, R167.reuse, R13, PT ;  /* 0x0000000da700720c */ /* 0x040fe40003fa6270 */
[----:B------:R-:W-:-:S02]  /*a090*/  ISETP.GE.AND P2, PT, R167, R151, PT ;  /* 0x00000097a700720c */ /* 0x000fc40003f46270 */
[----:B------:R-:W-:Y:S02]  /*a0a0*/  FSEL R39, R39, -INF , P3 ;  /* 0xff80000027277808 */ /* 0x000fe40001800000 */
[C---:B------:R-:W-:Y:S02]  /*a0b0*/  ISETP.GE.AND P3, PT, R167.reuse, R145, PT ;  /* 0x00000091a700720c */ /* 0x040fe40003f66270 */
[----:B------:R-:W-:Y:S02]  /*a0c0*/  FSEL R54, R54, -INF , P4 ;  /* 0xff80000036367808 */ /* 0x000fe40002000000 */
[----:B------:R-:W-:Y:S02]  /*a0d0*/  ISETP.GE.AND P4, PT, R167, R152, PT ;  /* 0x00000098a700720c */ /* 0x000fe40003f86270 */
[----:B------:R-:W-:Y:S02]  /*a0e0*/  FSEL R38, R38, -INF , P5 ;  /* 0xff80000026267808 */ /* 0x000fe40002800000 */
[----:B-1----:R-:W-:-:S02]  /*a0f0*/  FMNMX R5, R165, R6, !PT ;  /* 0x00000006a5057209 */ /* 0x002fc40007800000 */
[----:B------:R-:W-:Y:S02]  /*a100*/  FSEL R62, R62, -INF , P2 ;  /* 0xff8000003e3e7808 */ /* 0x000fe40001000000 */
[----:B------:R-:W-:Y:S02]  /*a110*/  FSETP.NEU.AND P6, PT, R5, -INF , PT ;  /* 0xff8000000500780b */ /* 0x000fe40003fcd000 */
[----:B------:R-:W-:Y:S02]  /*a120*/  ISETP.GE.AND P5, PT, R167, R144, PT ;  /* 0x00000090a700720c */ /* 0x000fe40003fa6270 */
[----:B------:R-:W-:Y:S02]  /*a130*/  FSEL R10, R5, RZ, P6 ;  /* 0x000000ff050a7208 */ /* 0x000fe40003000000 */
[C---:B------:R-:W-:Y:S02]  /*a140*/  ISETP.GE.AND P6, PT, R167.reuse, R154, PT ;  /* 0x0000009aa700720c */ /* 0x040fe40003fc6270 */
[C---:B------:R-:W-:Y:S01]  /*a150*/  ISETP.GE.AND P2, PT, R167.reuse, R155, PT ;  /* 0x0000009ba700720c */ /* 0x040fe20003f46270 */
[----:B------:R-:W-:Y:S01]  /*a160*/  FMUL R20, R10, UR47 ;  /* 0x0000002f0a147c20 */ /* 0x000fe20008400000 */
[----:B------:R-:W-:Y:S01]  /*a170*/  FSEL R50, R50, -INF , P3 ;  /* 0xff80000032327808 */ /* 0x000fe20001800000 */
[----:B------:R-:W-:Y:S01]  /*a180*/  FADD R10, -R10, R9 ;  /* 0x000000090a0a7221 */ /* 0x000fe20000000100 */
[----:B------:R-:W-:Y:S01]  /*a190*/  ISETP.GE.AND P3, PT, R167, R150, PT ;  /* 0x00000096a700720c */ /* 0x000fe20003f66270 */
[--C-:B------:R-:W-:Y:S01]  /*a1a0*/  FFMA R24, R24, UR47, -R20.reuse ;  /* 0x0000002f18187c23 */ /* 0x100fe20008000814 */
[----:B------:R-:W-:Y:S01]  /*a1b0*/  FSEL R63, R63, -INF , P4 ;  /* 0xff8000003f3f7808 */ /* 0x000fe20002000000 */
[--C-:B------:R-:W-:Y:S01]  /*a1c0*/  FFMA R11, R25, UR47, -R20.reuse ;  /* 0x0000002f190b7c23 */ /* 0x100fe20008000814 */
[----:B------:R-:W-:Y:S01]  /*a1d0*/  ISETP.GE.AND P4, PT, R167, R157, PT ;  /* 0x0000009da700720c */ /* 0x000fe20003f86270 */
[--C-:B------:R-:W-:Y:S01]  /*a1e0*/  FFMA R28, R28, UR47, -R20.reuse ;  /* 0x0000002f1c1c7c23 */ /* 0x100fe20008000814 */
[----:B------:R-:W-:Y:S01]  /*a1f0*/  FSEL R47, R47, -INF , P5 ;  /* 0xff8000002f2f7808 */ /* 0x000fe20002800000 */
[--C-:B------:R-:W-:Y:S01]  /*a200*/  FFMA R32, R32, UR47, -R20.reuse ;  /* 0x0000002f20207c23 */ /* 0x100fe20008000814 */
[----:B------:R-:W-:Y:S01]  /*a210*/  FSEL R67, R67, -INF , P6 ;  /* 0xff80000043437808 */ /* 0x000fe20003000000 */
[--C-:B------:R-:W-:Y:S01]  /*a220*/  FFMA R13, R29, UR47, -R20.reuse ;  /* 0x0000002f1d0d7c23 */ /* 0x100fe20008000814 */
[----:B------:R-:W-:Y:S01]  /*a230*/  FSEL R70, R70, -INF , P2 ;  /* 0xff80000046467808 */ /* 0x000fe20001000000 */
[--C-:B------:R-:W-:Y:S01]  /*a240*/  FFMA R15, R33, UR47, -R20.reuse ;  /* 0x0000002f210f7c23 */ /* 0x100fe20008000814 */
[C---:B------:R-:W-:Y:S01]  /*a250*/  ISETP.GE.AND P5, PT, R167.reuse, R149, PT ;  /* 0x00000095a700720c */ /* 0x040fe20003fa6270 */
[--C-:B------:R-:W-:Y:S01]  /*a260*/  FFMA R12, R36, UR47, -R20.reuse ;  /* 0x0000002f240c7c23 */ /* 0x100fe20008000814 */
[----:B------:R-:W-:Y:S01]  /*a270*/  ISETP.GE.AND P6, PT, R167, R159, PT ;  /* 0x0000009fa700720c */ /* 0x000fe20003fc6270 */
[--C-:B------:R-:W-:Y:S01]  /*a280*/  FFMA R40, R40, UR47, -R20.reuse ;  /* 0x0000002f28287c23 */ /* 0x100fe20008000814 */
[----:B------:R-:W-:Y:S01]  /*a290*/  FSETP.GEU.AND P2, PT, R24, -126, PT ;  /* 0xc2fc00001800780b */ /* 0x000fe20003f4e000 */
[--C-:B------:R-:W-:Y:S01]  /*a2a0*/  FFMA R14, R44, UR47, -R20.reuse ;  /* 0x0000002f2c0e7c23 */ /* 0x100fe20008000814 */
[----:B------:R-:W-:Y:S01]  /*a2b0*/  FSEL R59, R59, -INF , P3 ;  /* 0xff8000003b3b7808 */ /* 0x000fe20001800000 */
[--C-:B------:R-:W-:Y:S01]  /*a2c0*/  FFMA R36, R48, UR47, -R20.reuse ;  /* 0x0000002f30247c23 */ /* 0x100fe20008000814 */
        /* <DEDUP_REMOVED lines=9> */
[----:B------:R-:W-:Y:S01]  /*a360*/  @!P2 FMUL R24, R24, 0.5 ;  /* 0x3f0000001818a820 */ /* 0x000fe20000400000 */
[----:B------:R-:W-:Y:S01]  /*a370*/  ISETP.GE.AND P5, PT, R167, R153, PT ;  /* 0x00000099a700720c */ /* 0x000fe20003fa6270 */
[----:B------:R-:W-:Y:S01]  /*a380*/  FFMA R85, R85, UR47, -R20 ;  /* 0x0000002f55557c23 */ /* 0x000fe20008000814 */
[----:B------:R-:W-:Y:S01]  /*a390*/  FSETP.GEU.AND P6, PT, R11, -126, PT ;  /* 0xc2fc00000b00780b */ /* 0x000fe20003fce000 */
[----:B------:R-:W-:Y:S01]  /*a3a0*/  FMUL R10, R10, UR47 ;  /* 0x0000002f0a0a7c20 */ /* 0x000fe20008400000 */
[----:B------:R-:W-:Y:S01]  /*a3b0*/  FSEL R71, R71, -INF , P3 ;  /* 0xff80000047477808 */ /* 0x000fe20001800000 */
[----:B------:R-:W1:Y:S01]  /*a3c0*/  MUFU.EX2 R24, R24 ;  /* 0x0000001800187308 */ /* 0x000e620000000800 */
[----:B------:R-:W-:-:S02]  /*a3d0*/  ISETP.GE.AND P3, PT, R167, R160, PT ;  /* 0x000000a0a700720c */ /* 0x000fc40003f66270 */
[----:B------:R-:W-:Y:S02]  /*a3e0*/  FSEL R82, R82, -INF , P4 ;  /* 0xff80000052527808 */ /* 0x000fe40002000000 */
[C---:B------:R-:W-:Y:S02]  /*a3f0*/  ISETP.GE.AND P4, PT, R167.reuse, R0, PT ;  /* 0x00000000a700720c */ /* 0x040fe40003f86270 */
[----:B------:R-:W-:Y:S02]  /*a400*/  FSEL R66, R66, -INF , P5 ;  /* 0xff80000042427808 */ /* 0x000fe40002800000 */
[----:B------:R-:W-:Y:S01]  /*a410*/  ISETP.GE.AND P5, PT, R167, R158, PT ;  /* 0x0000009ea700720c */ /* 0x000fe20003fa6270 */
[----:B------:R-:W-:Y:S01]  /*a420*/  @!P6 FMUL R11, R11, 0.5 ;  /* 0x3f0000000b0be820 */ /* 0x000fe20000400000 */
[----:B------:R-:W-:Y:S02]  /*a430*/  FSEL R79, R79, -INF , P3 ;  /* 0xff8000004f4f7808 */ /* 0x000fe40001800000 */
[----:B------:R-:W-:-:S02]  /*a440*/  ISETP.GE.AND P3, PT, R167, R163, PT ;  /* 0x000000a3a700720c */ /* 0x000fc40003f66270 */
[----:B------:R-:W-:Y:S01]  /*a450*/  FSEL R145, R26, -INF , P4 ;  /* 0xff8000001a917808 */ /* 0x000fe20002000000 */
[----:B------:R-:W2:Y:S01]  /*a460*/  MUFU.EX2 R11, R11 ;  /* 0x0000000b000b7308 */ /* 0x000ea20000000800 */
[----:B------:R-:W-:Y:S01]  /*a470*/  FSEL R75, R75, -INF , P5 ;  /* 0xff8000004b4b7808 */ /* 0x000fe20002800000 */
[----:B-1----:R-:W-:Y:S01]  /*a480*/  @!P2 FMUL R24, R24, R24 ;  /* 0x000000181818a220 */ /* 0x002fe20000400000 */
[----:B------:R-:W-:Y:S02]  /*a490*/  ISETP.GE.AND P5, PT, R167, R162, PT ;  /* 0x000000a2a700720c */ /* 0x000fe40003fa6270 */
[----:B------:R-:W-:Y:S02]  /*a4a0*/  FSEL R86, R86, -INF , P3 ;  /* 0xff80000056567808 */ /* 0x000fe40001800000 */
[----:B------:R-:W-:Y:S02]  /*a4b0*/  FMNMX R6, R145, R8, !PT ;  /* 0x0000000891067209 */ /* 0x000fe40007800000 */
[----:B------:R-:W-:-:S02]  /*a4c0*/  ISETP.GE.AND P3, PT, R167, R164, PT ;  /* 0x000000a4a700720c */ /* 0x000fc40003f66270 */
[----:B------:R-:W-:Y:S02]  /*a4d0*/  FSEL R83, R83, -INF , P5 ;  /* 0xff80000053537808 */ /* 0x000fe40002800000 */
[----:B------:R-:W-:Y:S02]  /*a4e0*/  FSETP.GEU.AND P5, PT, R28, -126, PT ;  /* 0xc2fc00001c00780b */ /* 0x000fe40003fae000 */
[----:B------:R-:W-:Y:S02]  /*a4f0*/  FMNMX R21, R27, R6, !PT ;  /* 0x000000061b157209 */ /* 0x000fe40007800000 */
[----:B------:R-:W-:Y:S01]  /*a500*/  FSEL R87, R87, -INF , P3 ;  /* 0xff80000057577808 */ /* 0x000fe20001800000 */
[----:B--2---:R-:W-:Y:S01]  /*a510*/  @!P6 FMUL R11, R11, R11 ;  /* 0x0000000b0b0be220 */ /* 0x004fe20000400000 */
[----:B------:R-:W-:Y:S02]  /*a520*/  FSETP.GEU.AND P3, PT, R32, -126, PT ;  /* 0xc2fc00002000780b */ /* 0x000fe40003f6e000 */
[----:B------:R-:W-:-:S02]  /*a530*/  FMNMX R6, R30, R21, !PT ;  /* 0x000000151e067209 */ /* 0x000fc40007800000 */
[----:B------:R-:W-:Y:S02]  /*a540*/  FSETP.GEU.AND P4, PT, R13, -126, PT ;  /* 0xc2fc00000d00780b */ /* 0x000fe40003f8e000 */
[----:B------:R-:W-:Y:S01]  /*a550*/  FMNMX R21, R31, R6, !PT ;  /* 0x000000061f157209 */ /* 0x000fe20007800000 */
[----:B------:R-:W-:Y:S01]  /*a560*/  @!P5 FMUL R28, R28, 0.5 ;  /* 0x3f0000001c1cd820 */ /* 0x000fe20000400000 */
[----:B------:R-:W-:Y:S02]  /*a570*/  FSETP.GEU.AND P2, PT, R15, -126, PT ;  /* 0xc2fc00000f00780b */ /* 0x000fe40003f4e000 */
[----:B------:R-:W-:Y:S01]  /*a580*/  FMNMX R6, R34, R21, !PT ;  /* 0x0000001522067209 */ /* 0x000fe20007800000 */
[----:B------:R-:W1:Y:S01]  /*a590*/  MUFU.EX2 R26, R28 ;  /* 0x0000001c001a7308 */ /* 0x000e620000000800 */
[----:B------:R-:W-:Y:S01]  /*a5a0*/  FSETP.GEU.AND P6, PT, R12, -126, PT ;  /* 0xc2fc00000c00780b */ /* 0x000fe20003fce000 */
[----:B------:R-:W-:Y:S01]  /*a5b0*/  @!P3 FMUL R32, R32, 0.5 ;  /* 0x3f0000002020b820 */ /* 0x000fe20000400000 */
[----:B------:R-:W-:Y:S01]  /*a5c0*/  FMNMX R25, R35, R6, !PT ;  /* 0x0000000623197209 */ /* 0x000fe20007800000 */
[----:B------:R-:W-:-:S02]  /*a5d0*/  FFMA R21, R37, UR47, -R20 ;  /* 0x0000002f25157c23 */ /* 0x000fc40008000814 */
[----:B------:R-:W-:Y:S01]  /*a5e0*/  @!P4 FMUL R13, R13, 0.5 ;  /* 0x3f0000000d0dc820 */ /* 0x000fe20000400000 */
[----:B------:R-:W-:Y:S01]  /*a5f0*/  FMNMX R6, R38, R25, !PT ;  /* 0x0000001926067209 */ /* 0x000fe20007800000 */
[----:B------:R-:W2:Y:S02]  /*a600*/  MUFU.EX2 R28, R32 ;  /* 0x00000020001c7308 */ /* 0x000ea40000000800 */
[----:B------:R-:W-:Y:S01]  /*a610*/  @!P2 FMUL R15, R15, 0.5 ;  /* 0x3f0000000f0fa820 */ /* 0x000fe20000400000 */
[----:B------:R-:W-:-:S03]  /*a620*/  FMNMX R25, R39, R6, !PT ;  /* 0x0000000627197209 */ /* 0x000fc60007800000 */
[----:B------:R-:W-:Y:S01]  /*a630*/  @!P6 FMUL R12, R12, 0.5 ;  /* 0x3f0000000c0ce820 */ /* 0x000fe20000400000 */
[----:B------:R-:W-:Y:S01]  /*a640*/  FMNMX R6, R42, R25, !PT ;  /* 0x000000192a067209 */ /* 0x000fe20007800000 */
[----:B------:R-:W3:Y:S01]  /*a650*/  MUFU.EX2 R13, R13 ;  /* 0x0000000d000d7308 */ /* 0x000ee20000000800 */
[----:B------:R-:W-:Y:S01]  /*a660*/  FFMA R25, R41, UR47, -R20 ;  /* 0x0000002f29197c23 */ /* 0x000fe20008000814 */
[----:B-1----:R-:W-:Y:S01]  /*a670*/  @!P5 FMUL R26, R26, R26 ;  /* 0x0000001a1a1ad220 */ /* 0x002fe20000400000 */
[----:B------:R-:W-:Y:S02]  /*a680*/  FMNMX R29, R43, R6, !PT ;  /* 0x000000062b1d7209 */ /* 0x000fe40007800000 */
[----:B------:R-:W-:Y:S02]  /*a690*/  FSETP.GEU.AND P5, PT, R21, -126, PT ;  /* 0xc2fc00001500780b */ /* 0x000fe40003fae000 */
[----:B------:R-:W-:Y:S01]  /*a6a0*/  FMNMX R6, R46, R29, !PT ;  /* 0x0000001d2e067209 */ /* 0x000fe20007800000 */
[----:B------:R-:W1:Y:S01]  /*a6b0*/  MUFU.EX2 R15, R15 ;  /* 0x0000000f000f7308 */ /* 0x000e620000000800 */
[----:B--2---:R-:W-:Y:S01]  /*a6c0*/  @!P3 FMUL R28, R28, R28 ;  /* 0x0000001c1c1cb220 */ /* 0x004fe20000400000 */
[----:B------:R-:W-:-:S02]  /*a6d0*/  FSETP.GEU.AND P3, PT, R25, -126, PT ;  /* 0xc2fc00001900780b */ /* 0x000fc40003f6e000 */
[----:B------:R-:W-:-:S04]  /*a6e0*/  FMNMX R29, R47, R6, !PT ;  /* 0x000000062f1d7209 */ /* 0x000fc80007800000 */
[----:B------:R-:W2:Y:S01]  /*a6f0*/  MUFU.EX2 R12, R12 ;  /* 0x0000000c000c7308 */ /* 0x000ea20000000800 */
[----:B------:R-:W-:Y:S01]  /*a700*/  FMNMX R6, R50, R29, !PT ;  /* 0x0000001d32067209 */ /* 0x000fe20007800000 */
[----:B---3--:R-:W-:Y:S01]  /*a710*/  @!P4 FMUL R13, R13, R13 ;  /* 0x0000000d0d0dc220 */ /* 0x008fe20000400000 */
[----:B------:R-:W-:Y:S01]  /*a720*/  FSETP.GEU.AND P4, PT, R40, -126, PT ;  /* 0xc2fc00002800780b */ /* 0x000fe20003f8e000 */
[----:B------:R-:W-:Y:S01]  /*a730*/  @!P5 FMUL R21, R21, 0.5 ;  /* 0x3f0000001515d820 */ /* 0x000fe20000400000 */
[----:B------:R-:W-:Y:S01]  /*a740*/  FMNMX R33, R51, R6, !PT ;  /* 0x0000000633217209 */ /* 0x000fe20007800000 */
[----:B------:R-:W-:Y:S01]  /*a750*/  FFMA R29, R45, UR47, -R20 ;  /* 0x0000002f2d1d7c23 */ /* 0x000fe20008000814 */
[----:B------:R-:W-:Y:S02]  /*a760*/  @!P3 FMUL R25, R25, 0.5 ;  /* 0x3f0000001919b820 */ /* 0x000fe40000400000 */
[----:B------:R-:W-:Y:S01]  /*a770*/  FMNMX R6, R54, R33, !PT ;  /* 0x0000002136067209 */ /* 0x000fe20007800000 */
[----:B-1----:R-:W-:Y:S01]  /*a780*/  @!P2 FMUL R15, R15, R15 ;  /* 0x0000000f0f0fa220 */ /* 0x002fe20000400000 */
[----:B------:R-:W-:Y:S01]  /*a790*/  FSETP.GEU.AND P2, PT, R14, -126, PT ;  /* 0xc2fc00000e00780b */ /* 0x000fe20003f4e000 */
[----:B------:R-:W1:Y:S01]  /*a7a0*/  MUFU.EX2 R21, R21 ;  /* 0x0000001500157308 */ /* 0x000e620000000800 */
[----:B------:R-:W-:-:S03]  /*a7b0*/  FMNMX R33, R55, R6, !PT ;  /* 0x0000000637217209 */ /* 0x000fc60007800000 */
[----:B------:R-:W-:Y:S01]  /*a7c0*/  @!P4 FMUL R40, R40, 0.5 ;  /* 0x3f0000002828c820 */ /* 0x000fe20000400000 */
[----:B--2---:R-:W-:Y:S01]  /*a7d0*/  @!P6 FMUL R12, R12, R12 ;  /* 0x0000000c0c0ce220 */ /* 0x004fe20000400000 */
[----:B------:R-:W-:Y:S02]  /*a7e0*/  FSETP.GEU.AND P6, PT, R29, -126, PT ;  /* 0xc2fc00001d00780b */ /* 0x000fe40003fce000 */
[----:B------:R-:W2:Y:S01]  /*a7f0*/  MUFU.EX2 R25, R25 ;  /* 0x0000001900197308 */ /* 0x000ea20000000800 */
[----:B------:R-:W-:Y:S01]  /*a800*/  FMNMX R6, R58, R33, !PT ;  /* 0x000000213a067209 */ /* 0x000fe20007800000 */
[----:B------:R-:W-:Y:S02]  /*a810*/  FFMA R33, R49, UR47, -R20 ;  /* 0x0000002f31217c23 */ /* 0x000fe40008000814 */
[----:B------:R-:W-:Y:S01]  /*a820*/  @!P2 FMUL R14, R14, 0.5 ;  /* 0x3f0000000e0ea820 */ /* 0x000fe20000400000 */
[----:B------:R-:W-:-:S03]  /*a830*/  FMNMX R37, R59, R6, !PT ;  /* 0x000000063b257209 */ /* 0x000fc60007800000 */
[----:B------:R3:W4:Y:S01]  /*a840*/  MUFU.EX2 R32, R40 ;  /* 0x0000002800207308 */ /* 0x0007220000000800 */
[----:B------:R-:W-:Y:S01]  /*a850*/  FMNMX R6, R62, R37, !PT ;  /* 0x000000253e067209 */ /* 0x000fe20007800000 */
[--C-:B------:R-:W-:Y:S01]  /*a860*/  FFMA R37, R52, UR47, -R20.reuse ;  /* 0x0000002f34257c23 */ /* 0x100fe20008000814 */
[----:B------:R-:W-:Y:S01]  /*a870*/  @!P6 FMUL R29, R29, 0.5 ;  /* 0x3f0000001d1de820 */ /* 0x000fe20000400000 */
[----:B-1----:R-:W-:Y:S01]  /*a880*/  @!P5 FMUL R21, R21, R21 ;  /* 0x000000151515d220 */ /* 0x002fe20000400000 */
[----:B------:R-:W-:Y:S01]  /*a890*/  FSETP.GEU.AND P5, PT, R36, -126, PT ;  /* 0xc2fc00002400780b */ /* 0x000fe20003fae000 */
[--C-:B------:R-:W-:Y:S01]  /*a8a0*/  FFMA R52, R65, UR47, -R20.reuse ;  /* 0x0000002f41347c23 */ /* 0x100fe20008000814 */
[----:B------:R-:W-:Y:S01]  /*a8b0*/  FMNMX R41, R63, R6, !PT ;  /* 0x000000063f297209 */ /* 0x000fe20007800000 */
[----:B------:R-:W1:Y:S01]  /*a8c0*/  MUFU.EX2 R14, R14 ;  /* 0x0000000e000e7308 */ /* 0x000e620000000800 */
[----:B--2---:R-:W-:Y:S01]  /*a8d0*/  @!P3 FMUL R25, R25, R25 ;  /* 0x000000191919b220 */ /* 0x004fe20000400000 */
[----:B------:R-:W-:Y:S01]  /*a8e0*/  FSETP.GEU.AND P3, PT, R37, -126, PT ;  /* 0xc2fc00002500780b */ /* 0x000fe20003f6e000 */
[--C-:B---3--:R-:W-:Y:S01]  /*a8f0*/  FFMA R40, R53, UR47, -R20.reuse ;  /* 0x0000002f35287c23 */ /* 0x108fe20008000814 */
[----:B------:R-:W-:Y:S01]  /*a900*/  FMNMX R6, R66, R41, !PT ;  /* 0x0000002942067209 */ /* 0x000fe20007800000 */
[--C-:B------:R-:W-:Y:S01]  /*a910*/  FFMA R53, R68, UR47, -R20.reuse ;  /* 0x0000002f44357c23 */ /* 0x100fe20008000814 */
[--C-:B------:R-:W-:Y:S01]  /*a920*/  FFMA R65, R80, UR47, -R20.reuse ;  /* 0x0000002f50417c23 */ /* 0x100fe20008000814 */
[----:B------:R-:W-:Y:S01]  /*a930*/  FFMA R68, R84, UR47, -R20 ;  /* 0x0000002f54447c23 */ /* 0x000fe20008000814 */
[----:B------:R-:W2:Y:S01]  /*a940*/  MUFU.EX2 R29, R29 ;  /* 0x0000001d001d7308 */ /* 0x000ea20000000800 */
[----:B----4-:R-:W-:Y:S01]  /*a950*/  @!P4 FMUL R32, R32, R32 ;  /* 0x000000202020c220 */ /* 0x010fe20000400000 */
[----:B------:R-:W-:Y:S01]  /*a960*/  FSETP.GEU.AND P4, PT, R33, -126, PT ;  /* 0xc2fc00002100780b */ /* 0x000fe20003f8e000 */
[----:B------:R-:W-:Y:S01]  /*a970*/  @!P5 FMUL R36, R36, 0.5 ;  /* 0x3f0000002424d820 */ /* 0x000fe20000400000 */
[----:B------:R-:W-:-:S03]  /*a980*/  FMNMX R41, R67, R6, !PT ;  /* 0x0000000643297209 */ /* 0x000fc60007800000 */
[----:B------:R-:W-:Y:S01]  /*a990*/  @!P3 FMUL R37, R37, 0.5 ;  /* 0x3f0000002525b820 */ /* 0x000fe20000400000 */
[----:B------:R-:W-:Y:S01]  /*a9a0*/  FMNMX R6, R70, R41, !PT ;  /* 0x0000002946067209 */ /* 0x000fe20007800000 */
[----:B-1----:R-:W-:Y:S01]  /*a9b0*/  @!P2 FMUL R14, R14, R14 ;  /* 0x0000000e0e0ea220 */ /* 0x002fe20000400000 */
[----:B------:R-:W-:Y:S01]  /*a9c0*/  FSETP.GEU.AND P2, PT, R40, -126, PT ;  /* 0xc2fc00002800780b */ /* 0x000fe20003f4e000 */
[--C-:B------:R-:W-:Y:S01]  /*a9d0*/  FFMA R41, R56, UR47, -R20.reuse ;  /* 0x0000002f38297c23 */ /* 0x100fe20008000814 */
[----:B------:R-:W1:Y:S01]  /*a9e0*/  MUFU.EX2 R36, R36 ;  /* 0x0000002400247308 */ /* 0x000e620000000800 */
[----:B------:R-:W-:Y:S01]  /*a9f0*/  FMNMX R45, R71, R6, !PT ;  /* 0x00000006472d7209 */ /* 0x000fe20007800000 */
[----:B------:R-:W-:Y:S01]  /*aa00*/  FFMA R56, R69, UR47, -R20 ;  /* 0x0000002f45387c23 */ /* 0x000fe20008000814 */
[----:B------:R-:W-:Y:S01]  /*aa10*/  @!P4 FMUL R33, R33, 0.5 ;  /* 0x3f0000002121c820 */ /* 0x000fe20000400000 */
[----:B--2---:R-:W-:Y:S01]  /*aa20*/  @!P6 FMUL R29, R29, R29 ;  /* 0x0000001d1d1de220 */ /* 0x004fe20000400000 */
[----:B------:R-:W-:-:S03]  /*aa30*/  FSETP.GEU.AND P6, PT, R41, -126, PT ;  /* 0xc2fc00002900780b */ /* 0x000fc60003fce000 */
[----:B------:R-:W2:Y:S01]  /*aa40*/  MUFU.EX2 R37, R37 ;  /* 0x0000002500257308 */ /* 0x000ea20000000800 */
[----:B------:R-:W-:Y:S02]  /*aa50*/  FMNMX R6, R74, R45, !PT ;  /* 0x0000002d4a067209 */ /* 0x000fe40007800000 */
[----:B------:R-:W-:Y:S02]  /*aa60*/  @!P2 FMUL R40, R40, 0.5 ;  /* 0x3f0000002828a820 */ /* 0x000fe40000400000 */
[----:B------:R-:W-:-:S03]  /*aa70*/  FMNMX R45, R75, R6, !PT ;  /* 0x000000064b2d7209 */ /* 0x000fc60007800000 */
[----:B------:R-:W3:Y:S01]  /*aa80*/  MUFU.EX2 R33, R33 ;  /* 0x0000002100217308 */ /* 0x000ee20000000800 */
[----:B------:R-:W-:Y:S01]  /*aa90*/  FMNMX R6, R78, R45, !PT ;  /* 0x0000002d4e067209 */ /* 0x000fe20007800000 */
[----:B-1----:R-:W-:Y:S01]  /*aaa0*/  @!P5 FMUL R36, R36, R36 ;  /* 0x000000242424d220 */ /* 0x002fe20000400000 */
[----:B------:R-:W-:Y:S01]  /*aab0*/  @!P6 FMUL R41, R41, 0.5 ;  /* 0x3f0000002929e820 */ /* 0x000fe20000400000 */
[----:B------:R-:W-:Y:S01]  /*aac0*/  FSETP.GEU.AND P5, PT, R44, -126, PT ;  /* 0xc2fc00002c00780b */ /* 0x000fe20003fae000 */
[--C-:B------:R-:W-:Y:S01]  /*aad0*/  FFMA R45, R60, UR47, -R20.reuse ;  /* 0x0000002f3c2d7c23 */ /* 0x100fe20008000814 */
[----:B------:R-:W-:Y:S01]  /*aae0*/  FMNMX R49, R79, R6, !PT ;  /* 0x000000064f317209 */ /* 0x000fe20007800000 */
[----:B------:R-:W-:Y:S01]  /*aaf0*/  FFMA R60, R73, UR47, -R20 ;  /* 0x0000002f493c7c23 */ /* 0x000fe20008000814 */
        /* <DEDUP_REMOVED lines=10> */
[--C-:B------:R-:W-:Y:S01]  /*aba0*/  FFMA R49, R64, UR47, -R20.reuse ;  /* 0x0000002f40317c23 */ /* 0x100fe20008000814 */
[----:B------:R-:W-:Y:S01]  /*abb0*/  @!P3 FMUL R48, R48, 0.5 ;  /* 0x3f0000003030b820 */ /* 0x000fe20000400000 */
[----:B------:R-:W-:Y:S01]  /*abc0*/  FFMA R64, R77, UR47, -R20 ;  /* 0x0000002f4d407c23 */ /* 0x000fe20008000814 */
[----:B-1----:R-:W-:Y:S01]  /*abd0*/  @!P2 FMUL R40, R40, R40 ;  /* 0x000000282828a220 */ /* 0x002fe20000400000 */
[----:B------:R-:W1:Y:S01]  /*abe0*/  MUFU.EX2 R44, R44 ;  /* 0x0000002c002c7308 */ /* 0x000e620000000800 */
[----:B------:R-:W-:-:S02]  /*abf0*/  FSETP.GEU.AND P2, PT, R49, -126, PT ;  /* 0xc2fc00003100780b */ /* 0x000fc40003f4e000 */
[----:B------:R-:W-:-:S03]  /*ac00*/  FMNMX R6, R87, R6, !PT ;  /* 0x0000000657067209 */ /* 0x000fc60007800000 */
[----:B------:R-:W-:Y:S01]  /*ac10*/  @!P4 FMUL R45, R45, 0.5 ;  /* 0x3f0000002d2dc820 */ /* 0x000fe20000400000 */
[----:B--2---:R-:W-:Y:S01]  /*ac20*/  @!P6 FMUL R41, R41, R41 ;  /* 0x000000292929e220 */ /* 0x004fe20000400000 */
[----:B------:R-:W2:Y:S01]  /*ac30*/  MUFU.EX2 R48, R48 ;  /* 0x0000003000307308 */ /* 0x000ea20000000800 */
[----:B------:R-:W-:Y:S01]  /*ac40*/  FSETP.GEU.AND P6, PT, R52, -126, PT ;  /* 0xc2fc00003400780b */ /* 0x000fe20003fce000 */
[----:B------:R-:W3:Y:S04]  /*ac50*/  SHFL.BFLY PT, R61, R6, 0x1, 0x1f ;  /* 0x0c201f00063d7f89 */ /* 0x000ee800000e0000 */
[----:B------:R-:W-:Y:S02]  /*ac60*/  @!P2 FMUL R49, R49, 0.5 ;  /* 0x3f0000003131a820 */ /* 0x000fe40000400000 */
[----:B------:R-:W4:Y:S01]  /*ac70*/  MUFU.EX2 R45, R45 ;  /* 0x0000002d002d7308 */ /* 0x000f220000000800 */
[----:B-1----:R-:W-:Y:S01]  /*ac80*/  @!P5 FMUL R44, R44, R44 ;  /* 0x0000002c2c2cd220 */ /* 0x002fe20000400000 */
[----:B------:R-:W-:-:S04]  /*ac90*/  FSETP.GEU.AND P5, PT, R53, -126, PT ;  /* 0xc2fc00003500780b */ /* 0x000fc80003fae000 */
[----:B------:R-:W-:Y:S02]  /*aca0*/  @!P6 FMUL R52, R52, 0.5 ;  /* 0x3f0000003434e820 */ /* 0x000fe40000400000 */
[----:B------:R-:W1:Y:S01]  /*acb0*/  MUFU.EX2 R49, R49 ;  /* 0x0000003100317308 */ /* 0x000e620000000800 */
[----:B--2---:R-:W-:Y:S01]  /*acc0*/  @!P3 FMUL R48, R48, R48 ;  /* 0x000000303030b220 */ /* 0x004fe20000400000 */
[----:B------:R-:W-:-:S05]  /*acd0*/  FSETP.GEU.AND P3, PT, R57, -126, PT ;  /* 0xc2fc00003900780b */ /* 0x000fca0003f6e000 */
[----:B------:R-:W-:Y:S01]  /*ace0*/  @!P5 FMUL R53, R53, 0.5 ;  /* 0x3f0000003535d820 */ /* 0x000fe20000400000 */
[----:B------:R-:W2:Y:S01]  /*acf0*/  MUFU.EX2 R52, R52 ;  /* 0x0000003400347308 */ /* 0x000ea20000000800 */
[----:B----4-:R-:W-:Y:S01]  /*ad00*/  @!P4 FMUL R45, R45, R45 ;  /* 0x0000002d2d2dc220 */ /* 0x010fe20000400000 */
[----:B------:R-:W-:Y:S02]  /*ad10*/  FSETP.GEU.AND P4, PT, R56, -126, PT ;  /* 0xc2fc00003800780b */ /* 0x000fe40003f8e000 */
[----:B---3--:R-:W-:Y:S01]  /*ad20*/  FMNMX R6, R6, R61, !PT ;  /* 0x0000003d06067209 */ /* 0x008fe20007800000 */
[----:B------:R-:W-:Y:S02]  /*ad30*/  FFMA R61, R76, UR47, -R20 ;  /* 0x0000002f4c3d7c23 */ /* 0x000fe40008000814 */
        /* <DEDUP_REMOVED lines=25> */
[----:B------:R-:W-:-:S04]  /*aed0*/  FSETP.NEU.AND P2, PT, R6, -INF , PT ;  /* 0xff8000000600780b */ /* 0x000fc80003f4d000 */
[----:B------:R-:W-:Y:S01]  /*aee0*/  FSEL R73, R6, RZ, P2 ;  /* 0x000000ff06497208 */ /* 0x000fe20001000000 */
[----:B------:R-:W-:Y:S01]  /*aef0*/  @!P4 FMUL R65, R65, 0.5 ;  /* 0x3f0000004141c820 */ /* 0x000fe20000400000 */
[----:B------:R-:W3:Y:S01]  /*af00*/  MUFU.EX2 R20, R81 ;  /* 0x0000005100147308 */ /* 0x000ee20000000800 */
[----:B-1----:R-:W-:Y:S01]  /*af10*/  @!P6 FMUL R61, R61, R61 ;  /* 0x0000003d3d3de220 */ /* 0x002fe20000400000 */
[----:B------:R-:W-:Y:S01]  /*af20*/  FSETP.GEU.AND P6, PT, R85, -126, PT ;  /* 0xc2fc00005500780b */ /* 0x000fe20003fce000 */
[----:B------:R-:W-:Y:S01]  /*af30*/  FMUL R150, R73, UR47 ;  /* 0x0000002f49967c20 */ /* 0x000fe20008400000 */
[----:B------:R-:W-:-:S03]  /*af40*/  FSETP.GEU.AND P2, PT, R68, -126, PT ;  /* 0xc2fc00004400780b */ /* 0x000fc60003f4e000 */
[--C-:B------:R-:W-:Y:S01]  /*af50*/  FFMA R30, R30, UR47, -R150.reuse ;  /* 0x0000002f1e1e7c23 */ /* 0x100fe20008000896 */
[----:B------:R-:W1:Y:S01]  /*af60*/  MUFU.EX2 R65, R65 ;  /* 0x0000004100417308 */ /* 0x000e620000000800 */
[--C-:B------:R-:W-:Y:S01]  /*af70*/  FFMA R69, R145, UR47, -R150.reuse ;  /* 0x0000002f91457c23 */ /* 0x100fe20008000896 */
[----:B--2---:R-:W-:Y:S01]  /*af80*/  @!P5 FMUL R64, R64, R64 ;  /* 0x000000404040d220 */ /* 0x004fe20000400000 */
[--C-:B------:R-:W-:Y:S01]  /*af90*/  FFMA R72, R27, UR47, -R150.reuse ;  /* 0x0000002f1b487c23 */ /* 0x100fe20008000896 */
[--C-:B------:R-:W-:Y:S01]  /*afa0*/  FFMA R76, R31, UR47, -R150.reuse ;  /* 0x0000002f1f4c7c23 */ /* 0x100fe20008000896 */
[--C-:B------:R-:W-:Y:S01]  /*afb0*/  FFMA R34, R34, UR47, -R150.reuse ;  /* 0x0000002f22227c23 */ /* 0x100fe20008000896 */
[----:B------:R-:W-:Y:S01]  /*afc0*/  FSETP.GEU.AND P5, PT, R69, -126, PT ;  /* 0xc2fc00004500780b */ /* 0x000fe20003fae000 */
[----:B------:R-:W-:Y:S01]  /*afd0*/  @!P6 FMUL R85, R85, 0.5 ;  /* 0x3f0000005555e820 */ /* 0x000fe20000400000 */
[--C-:B------:R-:W-:Y:S01]  /*afe0*/  FFMA R84, R39, UR47, -R150.reuse ;  /* 0x0000002f27547c23 */ /* 0x100fe20008000896 */
[----:B---3--:R-:W-:Y:S01]  /*aff0*/  @!P3 FMUL R20, R20, R20 ;  /* 0x000000141414b220 */ /* 0x008fe20000400000 */
[----:B------:R-:W-:Y:S01]  /*b000*/  FSETP.GEU.AND P3, PT, R30, -126, PT ;  /* 0xc2fc00001e00780b */ /* 0x000fe20003f6e000 */
[----:B------:R-:W2:Y:S01]  /*b010*/  MUFU.EX2 R27, R85 ;  /* 0x00000055001b7308 */ /* 0x000ea20000000800 */
[----:B------:R-:W-:Y:S01]  /*b020*/  @!P2 FMUL R68, R68, 0.5 ;  /* 0x3f0000004444a820 */ /* 0x000fe20000400000 */
[--C-:B------:R-:W-:Y:S01]  /*b030*/  FFMA R80, R35, UR47, -R150.reuse ;  /* 0x0000002f23507c23 */ /* 0x100fe20008000896 */
[--C-:B------:R-:W-:Y:S01]  /*b040*/  FFMA R38, R38, UR47, -R150.reuse ;  /* 0x0000002f26267c23 */ /* 0x100fe20008000896 */
[--C-:B------:R-:W-:Y:S01]  /*b050*/  FFMA R144, R43, UR47, -R150.reuse ;  /* 0x0000002f2b907c23 */ /* 0x100fe20008000896 */
[--C-:B------:R-:W-:Y:S01]  /*b060*/  FFMA R42, R42, UR47, -R150.reuse ;  /* 0x0000002f2a2a7c23 */ /* 0x100fe20008000896 */
[----:B-1----:R-:W-:Y:S01]  /*b070*/  @!P4 FMUL R65, R65, R65 ;  /* 0x000000414141c220 */ /* 0x002fe20000400000 */
[----:B------:R-:W-:Y:S01]  /*b080*/  FSETP.GEU.AND P4, PT, R72, -126, PT ;  /* 0xc2fc00004800780b */ /* 0x000fe20003f8e000 */
[----:B------:R-:W1:Y:S01]  /*b090*/  MUFU.EX2 R68, R68 ;  /* 0x0000004400447308 */ /* 0x000e620000000800 */
[----:B------:R-:W-:Y:S01]  /*b0a0*/  @!P5 FMUL R69, R69, 0.5 ;  /* 0x3f0000004545d820 */ /* 0x000fe20000400000 */
[--C-:B------:R-:W-:Y:S01]  /*b0b0*/  FFMA R50, R50, UR47, -R150.reuse ;  /* 0x0000002f32327c23 */ /* 0x100fe20008000896 */
[--C-:B------:R-:W-:Y:S01]  /*b0c0*/  FFMA R46, R46, UR47, -R150.reuse ;  /* 0x0000002f2e2e7c23 */ /* 0x100fe20008000896 */
[----:B------:R-:W-:Y:S01]  /*b0d0*/  @!P3 FMUL R30, R30, 0.5 ;  /* 0x3f0000001e1eb820 */ /* 0x000fe20000400000 */
[--C-:B------:R-:W-:Y:S01]  /*b0e0*/  FFMA R146, R47, UR47, -R150.reuse ;  /* 0x0000002f2f927c23 */ /* 0x100fe20008000896 */
[--C-:B------:R-:W-:Y:S01]  /*b0f0*/  FFMA R148, R51, UR47, -R150.reuse ;  /* 0x0000002f33947c23 */ /* 0x100fe20008000896 */
[--C-:B------:R-:W-:Y:S01]  /*b100*/  FFMA R54, R54, UR47, -R150.reuse ;  /* 0x0000002f36367c23 */ /* 0x100fe20008000896 */
[----:B------:R3:W4:Y:S01]  /*b110*/  MUFU.EX2 R31, R30 ;  /* 0x0000001e001f7308 */ /* 0x0007220000000800 */
[----:B--2---:R-:W-:Y:S01]  /*b120*/  @!P6 FMUL R27, R27, R27 ;  /* 0x0000001b1b1be220 */ /* 0x004fe20000400000 */
[----:B------:R-:W-:Y:S01]  /*b130*/  FSETP.GEU.AND P6, PT, R34, -126, PT ;  /* 0xc2fc00002200780b */ /* 0x000fe20003fce000 */
[--C-:B------:R-:W-:Y:S01]  /*b140*/  FFMA R59, R59, UR47, -R150.reuse ;  /* 0x0000002f3b3b7c23 */ /* 0x100fe20008000896 */
[----:B------:R-:W-:Y:S01]  /*b150*/  @!P4 FMUL R72, R72, 0.5 ;  /* 0x3f0000004848c820 */ /* 0x000fe20000400000 */
[--C-:B------:R-:W-:Y:S01]  /*b160*/  FFMA R63, R63, UR47, -R150.reuse ;  /* 0x0000002f3f3f7c23 */ /* 0x100fe20008000896 */
[--C-:B------:R-:W-:Y:S01]  /*b170*/  FFMA R67, R67, UR47, -R150.reuse ;  /* 0x0000002f43437c23 */ /* 0x100fe20008000896 */
[--C-:B------:R-:W-:Y:S01]  /*b180*/  FFMA R82, R82, UR47, -R150.reuse ;  /* 0x0000002f52527c23 */ /* 0x100fe20008000896 */
[----:B------:R-:W2:Y:S01]  /*b190*/  MUFU.EX2 R69, R69 ;  /* 0x0000004500457308 */ /* 0x000ea20000000800 */
[----:B-1----:R-:W-:Y:S01]  /*b1a0*/  @!P2 FMUL R68, R68, R68 ;  /* 0x000000444444a220 */ /* 0x002fe20000400000 */
[----:B------:R-:W-:Y:S01]  /*b1b0*/  FSETP.GEU.AND P2, PT, R76, -126, PT ;  /* 0xc2fc00004c00780b */ /* 0x000fe20003f4e000 */
[--C-:B---3--:R-:W-:Y:S01]  /*b1c0*/  FFMA R30, R55, UR47, -R150.reuse ;  /* 0x0000002f371e7c23 */ /* 0x108fe20008000896 */
[--C-:B------:R-:W-:Y:S01]  /*b1d0*/  FFMA R71, R71, UR47, -R150.reuse ;  /* 0x0000002f47477c23 */ /* 0x100fe20008000896 */
[--C-:B------:R-:W-:Y:S01]  /*b1e0*/  FFMA R75, R75, UR47, -R150.reuse ;  /* 0x0000002f4b4b7c23 */ /* 0x100fe20008000896 */
[--C-:B------:R-:W-:Y:S01]  /*b1f0*/  FFMA R85, R83, UR47, -R150.reuse ;  /* 0x0000002f53557c23 */ /* 0x100fe20008000896 */
[----:B------:R-:W-:Y:S01]  /*b200*/  @!P6 FMUL R34, R34, 0.5 ;  /* 0x3f0000002222e820 */ /* 0x000fe20000400000 */
[----:B------:R-:W1:Y:S01]  /*b210*/  MUFU.EX2 R72, R72 ;  /* 0x0000004800487308 */ /* 0x000e620000000800 */
[----:B----4-:R-:W-:Y:S01]  /*b220*/  @!P3 FMUL R31, R31, R31 ;  /* 0x0000001f1f1fb220 */ /* 0x010fe20000400000 */
[----:B------:R-:W-:Y:S01]  /*b230*/  FSETP.GEU.AND P3, PT, R84, -126, PT ;  /* 0xc2fc00005400780b */ /* 0x000fe20003f6e000 */
[--C-:B------:R-:W-:Y:S01]  /*b240*/  FFMA R86, R86, UR47, -R150.reuse ;  /* 0x0000002f56567c23 */ /* 0x100fe20008000896 */
[----:B------:R-:W-:Y:S01]  /*b250*/  FFMA R87, R87, UR47, -R150 ;  /* 0x0000002f57577c23 */ /* 0x000fe20008000896 */
[----:B------:R-:W-:Y:S01]  /*b260*/  FADD R145, -R73, R8 ;  /* 0x0000000849917221 */ /* 0x000fe20000000100 */
[----:B------:R-:W-:Y:S01]  /*b270*/  FADD R73, R32, R57 ;  /* 0x0000003920497221 */ /* 0x000fe20000000000 */
[----:B------:R-:W-:Y:S01]  /*b280*/  @!P2 FMUL R76, R76, 0.5 ;  /* 0x3f0000004c4ca820 */ /* 0x000fe20000400000 */
[----:B------:R3:W4:Y:S01]  /*b290*/  MUFU.EX2 R35, R34 ;  /* 0x0000002200237308 */ /* 0x0007220000000800 */
[----:B--2---:R-:W-:Y:S01]  /*b2a0*/  @!P5 FMUL R69, R69, R69 ;  /* 0x000000454545d220 */ /* 0x004fe20000400000 */
[----:B------:R-:W-:Y:S01]  /*b2b0*/  FSETP.GEU.AND P5, PT, R80, -126, PT ;  /* 0xc2fc00005000780b */ /* 0x000fe20003fae000 */
[----:B------:R-:W-:Y:S01]  /*b2c0*/  FMUL R145, R145, UR47 ;  /* 0x0000002f91917c20 */ /* 0x000fe20008400000 */
[----:B------:R-:W-:Y:S01]  /*b2d0*/  FADD R77, R40, R27 ;  /* 0x0000001b284d7221 */ /* 0x000fe20000000000 */
[----:B------:R-:W-:-:S02]  /*b2e0*/  F2FP.BF16.F32.PACK_AB R32, R25, R32 ;  /* 0x000000201920723e */ /* 0x000fc400000010ff */
[----:B------:R-:W-:Y:S01]  /*b2f0*/  @!P3 FMUL R84, R84, 0.5 ;  /* 0x3f0000005454b820 */ /* 0x000fe20000400000 */
[----:B------:R-:W2:Y:S01]  /*b300*/  MUFU.EX2 R76, R76 ;  /* 0x0000004c004c7308 */ /* 0x000ea20000000800 */
[----:B-1----:R-:W-:Y:S01]  /*b310*/  @!P4 FMUL R72, R72, R72 ;  /* 0x000000484848c220 */ /* 0x002fe20000400000 */
[----:B------:R-:W-:Y:S01]  /*b320*/  FSETP.GEU.AND P4, PT, R38, -126, PT ;  /* 0xc2fc00002600780b */ /* 0x000fe20003f8e000 */
[----:B---3--:R-:W-:-:S04]  /*b330*/  FFMA R34, R58, UR47, -R150 ;  /* 0x0000002f3a227c23 */ /* 0x008fc80008000896 */
[----:B------:R-:W-:Y:S01]  /*b340*/  @!P5 FMUL R80, R80, 0.5 ;  /* 0x3f0000005050d820 */ /* 0x000fe20000400000 */
[----:B------:R-:W1:Y:S01]  /*b350*/  MUFU.EX2 R84, R84 ;  /* 0x0000005400547308 */ /* 0x000e620000000800 */
[----:B----4-:R-:W-:Y:S01]  /*b360*/  @!P6 FMUL R35, R35, R35 ;  /* 0x000000232323e220 */ /* 0x010fe20000400000 */
[----:B------:R-:W-:-:S05]  /*b370*/  FSETP.GEU.AND P6, PT, R144, -126, PT ;  /* 0xc2fc00009000780b */ /* 0x000fca0003fce000 */
        /* <DEDUP_REMOVED lines=9> */
[----:B------:R-:W1:Y:S01]  /*b410*/  MUFU.EX2 R144, R144 ;  /* 0x0000009000907308 */ /* 0x000e620000000800 */
[----:B---3--:R-:W-:Y:S01]  /*b420*/  @!P5 FMUL R80, R80, R80 ;  /* 0x000000505050d220 */ /* 0x008fe20000400000 */
[----:B------:R-:W-:Y:S01]  /*b430*/  FSETP.GEU.AND P5, PT, R46, -126, PT ;  /* 0xc2fc00002e00780b */ /* 0x000fe20003fae000 */
[----:B--2---:R-:W-:-:S04]  /*b440*/  FFMA R38, R62, UR47, -R150 ;  /* 0x0000002f3e267c23 */ /* 0x004fc80008000896 */
[----:B------:R-:W-:Y:S01]  /*b450*/  @!P3 FMUL R50, R50, 0.5 ;  /* 0x3f0000003232b820 */ /* 0x000fe20000400000 */
[----:B------:R-:W2:Y:S01]  /*b460*/  MUFU.EX2 R43, R42 ;  /* 0x0000002a002b7308 */ /* 0x000ea20000000800 */
[----:B----4-:R-:W-:Y:S01]  /*b470*/  @!P4 FMUL R39, R39, R39 ;  /* 0x000000272727c220 */ /* 0x010fe20000400000 */
[----:B------:R-:W-:-:S05]  /*b480*/  FSETP.GEU.AND P4, PT, R146, -126, PT ;  /* 0xc2fc00009200780b */ /* 0x000fca0003f8e000 */
        /* <DEDUP_REMOVED lines=10> */
[----:B---3--:R-:W-:Y:S01]  /*b530*/  @!P3 FMUL R51, R51, R51 ;  /* 0x000000333333b220 */ /* 0x008fe20000400000 */
[----:B------:R-:W-:Y:S01]  /*b540*/  FSETP.GEU.AND P3, PT, R59, -126, PT ;  /* 0xc2fc00003b00780b */ /* 0x000fe20003f6e000 */
[----:B-1----:R-:W-:-:S04]  /*b550*/  FFMA R46, R78, UR47, -R150 ;  /* 0x0000002f4e2e7c23 */ /* 0x002fc80008000896 */
[----:B------:R-:W-:Y:S01]  /*b560*/  @!P2 FMUL R148, R148, 0.5 ;  /* 0x3f0000009494a820 */ /* 0x000fe20000400000 */
[----:B------:R1:W3:Y:S01]  /*b570*/  MUFU.EX2 R55, R54 ;  /* 0x0000003600377308 */ /* 0x0002e20000000800 */
[----:B----4-:R-:W-:Y:S01]  /*b580*/  @!P5 FMUL R47, R47, R47 ;  /* 0x0000002f2f2fd220 */ /* 0x010fe20000400000 */
[----:B------:R-:W-:-:S05]  /*b590*/  FSETP.GEU.AND P5, PT, R30, -126, PT ;  /* 0xc2fc00001e00780b */ /* 0x000fca0003fae000 */
[----:B------:R-:W-:Y:S01]  /*b5a0*/  @!P3 FMUL R59, R59, 0.5 ;  /* 0x3f0000003b3bb820 */ /* 0x000fe20000400000 */
[----:B------:R-:W4:Y:S01]  /*b5b0*/  MUFU.EX2 R148, R148 ;  /* 0x0000009400947308 */ /* 0x000f220000000800 */
[----:B--2---:R-:W-:Y:S01]  /*b5c0*/  @!P4 FMUL R146, R146, R146 ;  /* 0x000000929292c220 */ /* 0x004fe20000400000 */
[----:B------:R-:W-:Y:S01]  /*b5d0*/  FSETP.GEU.AND P4, PT, R34, -126, PT ;  /* 0xc2fc00002200780b */ /* 0x000fe20003f8e000 */
[----:B-1----:R-:W-:-:S04]  /*b5e0*/  FFMA R54, R79, UR47, -R150 ;  /* 0x0000002f4f367c23 */ /* 0x002fc80008000896 */
[----:B------:R-:W-:Y:S01]  /*b5f0*/  @!P5 FMUL R30, R30, 0.5 ;  /* 0x3f0000001e1ed820 */ /* 0x000fe20000400000 */
[----:B------:R-:W1:Y:S01]  /*b600*/  MUFU.EX2 R59, R59 ;  /* 0x0000003b003b7308 */ /* 0x000e620000000800 */
[----:B---3--:R-:W-:Y:S01]  /*b610*/  @!P6 FMUL R55, R55, R55 ;  /* 0x000000373737e220 */ /* 0x008fe20000400000 */
[----:B------:R-:W-:-:S05]  /*b620*/  FSETP.GEU.AND P6, PT, R63, -126, PT ;  /* 0xc2fc00003f00780b */ /* 0x000fca0003fce000 */
[----:B------:R-:W-:Y:S01]  /*b630*/  @!P4 FMUL R34, R34, 0.5 ;  /* 0x3f0000002222c820 */ /* 0x000fe20000400000 */
[----:B------:R2:W3:Y:S01]  /*b640*/  MUFU.EX2 R58, R30 ;  /* 0x0000001e003a7308 */ /* 0x0004e20000000800 */
[----:B----4-:R-:W-:Y:S01]  /*b650*/  @!P2 FMUL R148, R148, R148 ;  /* 0x000000949494a220 */ /* 0x010fe20000400000 */
[----:B------:R-:W-:-:S05]  /*b660*/  FSETP.GEU.AND P2, PT, R38, -126, PT ;  /* 0xc2fc00002600780b */ /* 0x000fca0003f4e000 */
[----:B------:R-:W-:Y:S01]  /*b670*/  @!P6 FMUL R63, R63, 0.5 ;  /* 0x3f0000003f3fe820 */ /* 0x000fe20000400000 */
[----:B------:R4:W5:Y:S01]  /*b680*/  MUFU.EX2 R62, R34 ;  /* 0x00000022003e7308 */ /* 0x0009620000000800 */
[----:B--2---:R-:W-:Y:S01]  /*b690*/  FFMA R30, R66, UR47, -R150 ;  /* 0x0000002f421e7c23 */ /* 0x004fe20008000896 */
[----:B-1----:R-:W-:-:S05]  /*b6a0*/  @!P3 FMUL R59, R59, R59 ;  /* 0x0000003b3b3bb220 */ /* 0x002fca0000400000 */
[----:B------:R-:W-:Y:S01]  /*b6b0*/  @!P2 FMUL R38, R38, 0.5 ;  /* 0x3f0000002626a820 */ /* 0x000fe20000400000 */
[----:B------:R-:W1:Y:S01]  /*b6c0*/  MUFU.EX2 R63, R63 ;  /* 0x0000003f003f7308 */ /* 0x000e620000000800 */
[----:B----4-:R-:W-:Y:S01]  /*b6d0*/  FFMA R34, R70, UR47, -R150 ;  /* 0x0000002f46227c23 */ /* 0x010fe20008000896 */
[----:B---3--:R-:W-:Y:S01]  /*b6e0*/  @!P5 FMUL R58, R58, R58 ;  /* 0x0000003a3a3ad220 */ /* 0x008fe20000400000 */
[----:B------:R-:W-:-:S03]  /*b6f0*/  FSETP.GEU.AND P5, PT, R30, -126, PT ;  /* 0xc2fc00001e00780b */ /* 0x000fc60003fae000 */
[----:B------:R-:W-:Y:S02]  /*b700*/  FSETP.GEU.AND P3, PT, R34, -126, PT ;  /* 0xc2fc00002200780b */ /* 0x000fe40003f6e000 */
[----:B------:R2:W3:Y:S01]  /*b710*/  MUFU.EX2 R66, R38 ;  /* 0x0000002600427308 */ /* 0x0004e20000000800 */
[----:B-----5:R-:W-:Y:S01]  /*b720*/  @!P4 FMUL R62, R62, R62 ;  /* 0x0000003e3e3ec220 */ /* 0x020fe20000400000 */
[----:B------:R-:W-:-:S06]  /*b730*/  FSETP.GEU.AND P4, PT, R67, -126, PT ;  /* 0xc2fc00004300780b */ /* 0x000fcc0003f8e000 */
[----:B------:R-:W-:Y:S01]  /*b740*/  @!P5 FMUL R30, R30, 0.5 ;  /* 0x3f0000001e1ed820 */ /* 0x000fe20000400000 */
[----:B--2---:R-:W-:Y:S01]  /*b750*/  FFMA R38, R74, UR47, -R150 ;  /* 0x0000002f4a267c23 */ /* 0x004fe20008000896 */
[----:B-1----:R-:W-:Y:S01]  /*b760*/  @!P6 FMUL R63, R63, R63 ;  /* 0x0000003f3f3fe220 */ /* 0x002fe20000400000 */
[----:B------:R-:W-:Y:S01]  /*b770*/  @!P3 FMUL R34, R34, 0.5 ;  /* 0x3f0000002222b820 */ /* 0x000fe20000400000 */
[----:B------:R1:W2:Y:S02]  /*b780*/  MUFU.EX2 R70, R30 ;  /* 0x0000001e00467308 */ /* 0x0002a40000000800 */
[----:B------:R-:W-:Y:S01]  /*b790*/  FSETP.GEU.AND P6, PT, R38, -126, PT ;  /* 0xc2fc00002600780b */ /* 0x000fe20003fce000 */
[----:B------:R-:W-:Y:S01]  /*b7a0*/  @!P4 FMUL R67, R67, 0.5 ;  /* 0x3f0000004343c820 */ /* 0x000fe20000400000 */
[----:B---3--:R-:W-:Y:S01]  /*b7b0*/  @!P2 FMUL R66, R66, R66 ;  /* 0x000000424242a220 */ /* 0x008fe20000400000 */
[----:B------:R-:W-:-:S03]  /*b7c0*/  FSETP.GEU.AND P2, PT, R71, -126, PT ;  /* 0xc2fc00004700780b */ /* 0x000fc60003f4e000 */
[----:B------:R3:W4:Y:S01]  /*b7d0*/  MUFU.EX2 R74, R34 ;  /* 0x00000022004a7308 */ /* 0x0007220000000800 */
[----:B-1----:R-:W-:Y:S01]  /*b7e0*/  FADD R30, R24, R41 ;  /* 0x00000029181e7221 */ /* 0x002fe20000000000 */
[----:B------:R-:W-:-:S03]  /*b7f0*/  F2FP.BF16.F32.PACK_AB R24, R11, R24 ;  /* 0x000000180b18723e */ /* 0x000fc600000010ff */
[----:B------:R-:W-:Y:S01]  /*b800*/  FADD R42, R30, R73 ;  /* 0x000000491e2a7221 */ /* 0x000fe20000000000 */
[----:B------:R-:W-:Y:S01]  /*b810*/  FADD R30, R11, R44 ;  /* 0x0000002c0b1e7221 */ /* 0x000fe20000000000 */
[----:B------:R-:W-:Y:S01]  /*b820*/  @!P6 FMUL R38, R38, 0.5 ;  /* 0x3f0000002626e820 */ /* 0x000fe20000400000 */
[----:B------:R-:W1:Y:S01]  /*b830*/  MUFU.EX2 R67, R67 ;  /* 0x0000004300437308 */ /* 0x000e620000000800 */
[----:B--2---:R-:W-:Y:S01]  /*b840*/  @!P5 FMUL R70, R70, R70 ;  /* 0x000000464646d220 */ /* 0x004fe20000400000 */
[----:B------:R-:W-:Y:S01]  /*b850*/  FSETP.GEU.AND P5, PT, R75, -126, PT ;  /* 0xc2fc00004b00780b */ /* 0x000fe20003fae000 */
[----:B------:R-:W-:Y:S01]  /*b860*/  @!P2 FMUL R71, R71, 0.5 ;  /* 0x3f0000004747a820 */ /* 0x000fe20000400000 */
[----:B---3--:R-:W-:Y:S01]  /*b870*/  FADD R34, R28, R49 ;  /* 0x000000311c227221 */ /* 0x008fe20000000000 */
[----:B------:R-:W-:Y:S01]  /*b880*/  FADD R73, R25, R60 ;  /* 0x0000003c19497221 */ /* 0x000fe20000000000 */
[----:B------:R-:W-:Y:S02]  /*b890*/  SHF.L.U32 R11, R18, 0x1f, RZ ;  /* 0x0000001f120b7819 */ /* 0x000fe400000006ff */
[----:B------:R2:W3:Y:S01]  /*b8a0*/  MUFU.EX2 R78, R38 ;  /* 0x00000026004e7308 */ /* 0x0004e20000000800 */
[----:B----4-:R-:W-:Y:S01]  /*b8b0*/  @!P3 FMUL R74, R74, R74 ;  /* 0x0000004a4a4ab220 */ /* 0x010fe20000400000 */
[----:B------:R-:W-:-:S02]  /*b8c0*/  FSETP.GEU.AND P3, PT, R82, -126, PT ;  /* 0xc2fc00005200780b */ /* 0x000fc40003f6e000 */
[----:B------:R-:W-:Y:S02]  /*b8d0*/  F2FP.BF16.F32.PACK_AB R28, R15, R28 ;  /* 0x0000001c0f1c723e */ /* 0x000fe400000010ff */
[----:B------:R-:W-:Y:S01]  /*b8e0*/  F2FP.BF16.F32.PACK_AB R25, R72, R69 ;  /* 0x000000454819723e */ /* 0x000fe200000010ff */
[----:B------:R-:W-:Y:S01]  /*b8f0*/  @!P5 FMUL R75, R75, 0.5 ;  /* 0x3f0000004b4bd820 */ /* 0x000fe20000400000 */
[----:B------:R-:W4:Y:S01]  /*b900*/  MUFU.EX2 R71, R71 ;  /* 0x0000004700477308 */ /* 0x000f220000000800 */
[----:B-1----:R-:W-:Y:S01]  /*b910*/  @!P4 FMUL R67, R67, R67 ;  /* 0x000000434343c220 */ /* 0x002fe20000400000 */
[----:B------:R-:W-:Y:S01]  /*b920*/  FSETP.GEU.AND P4, PT, R46, -126, PT ;  /* 0xc2fc00002e00780b */ /* 0x000fe20003f8e000 */
[----:B--2---:R-:W-:-:S04]  /*b930*/  FADD R38, R21, R56 ;  /* 0x0000003815267221 */ /* 0x004fc80000000000 */
[----:B------:R-:W-:Y:S01]  /*b940*/  @!P3 FMUL R82, R82, 0.5 ;  /* 0x3f0000005252b820 */ /* 0x000fe20000400000 */
[----:B------:R1:W2:Y:S01]  /*b950*/  MUFU.EX2 R9, R75 ;  /* 0x0000004b00097308 */ /* 0x0002a20000000800 */
[----:B---3--:R-:W-:Y:S01]  /*b960*/  @!P6 FMUL R78, R78, R78 ;  /* 0x0000004e4e4ee220 */ /* 0x008fe20000400000 */
[----:B------:R-:W-:Y:S01]  /*b970*/  FSETP.GEU.AND P6, PT, R85, -126, PT ;  /* 0xc2fc00005500780b */ /* 0x000fe20003fce000 */
[----:B------:R-:W-:Y:S01]  /*b980*/  FADD R77, R38, R77 ;  /* 0x0000004d264d7221 */ /* 0x000fe20000000000 */
[----:B------:R-:W-:-:S03]  /*b990*/  FADD R38, R80, R67 ;  /* 0x0000004350267221 */ /* 0x000fc60000000000 */
[----:B------:R-:W-:Y:S01]  /*b9a0*/  @!P4 FMUL R46, R46, 0.5 ;  /* 0x3f0000002e2ec820 */ /* 0x000fe20000400000 */
[----:B------:R-:W3:Y:S01]  /*b9b0*/  MUFU.EX2 R82, R82 ;  /* 0x0000005200527308 */ /* 0x000ee20000000800 */
[----:B----4-:R-:W-:Y:S01]  /*b9c0*/  @!P2 FMUL R71, R71, R71 ;  /* 0x000000474747a220 */ /* 0x010fe20000400000 */
[----:B------:R-:W-:Y:S01]  /*b9d0*/  FSETP.GEU.AND P2, PT, R54, -126, PT ;  /* 0xc2fc00003600780b */ /* 0x000fe20003f4e000 */
[----:B-1----:R-:W-:Y:S01]  /*b9e0*/  FADD R75, R36, R65 ;  /* 0x00000041244b7221 */ /* 0x002fe20000000000 */
[----:B------:R-:W-:-:S03]  /*b9f0*/  F2FP.BF16.F32.PACK_AB R36, R33, R36 ;  /* 0x000000242124723e */ /* 0x000fc600000010ff */
[----:B------:R-:W-:Y:S01]  /*ba00*/  @!P6 FMUL R85, R85, 0.5 ;  /* 0x3f0000005555e820 */ /* 0x000fe20000400000 */
[----:B------:R1:W4:Y:S01]  /*ba10*/  MUFU.EX2 R8, R46 ;  /* 0x0000002e00087308 */ /* 0x0003220000000800 */
[----:B--2---:R-:W-:Y:S01]  /*ba20*/  @!P5 FMUL R9, R9, R9 ;  /* 0x000000090909d220 */ /* 0x004fe20000400000 */
[----:B------:R-:W-:Y:S01]  /*ba30*/  FSETP.GEU.AND P5, PT, R86, -126, PT ;  /* 0xc2fc00005600780b */ /* 0x000fe20003fae000 */
[----:B------:R-:W-:Y:S01]  /*ba40*/  FADD R79, R34, R75 ;  /* 0x0000004b224f7221 */ /* 0x000fe20000000000 */
[----:B------:R-:W-:Y:S01]  /*ba50*/  FADD R34, R15, R52 ;  /* 0x000000340f227221 */ /* 0x000fe20000000000 */
[----:B------:R-:W-:Y:S01]  /*ba60*/  FADD R75, R33, R20 ;  /* 0x00000014214b7221 */ /* 0x000fe20000000000 */
[----:B------:R-:W-:Y:S01]  /*ba70*/  F2FP.BF16.F32.PACK_AB R33, R144, R43 ;  /* 0x0000002b9021723e */ /* 0x000fe200000010ff */
[----:B------:R-:W-:Y:S01]  /*ba80*/  @!P2 FMUL R54, R54, 0.5 ;  /* 0x3f0000003636a820 */ /* 0x000fe20000400000 */
[----:B------:R-:W2:Y:S01]  /*ba90*/  MUFU.EX2 R85, R85 ;  /* 0x0000005500557308 */ /* 0x000ea20000000800 */
[----:B---3--:R-:W-:Y:S01]  /*baa0*/  @!P3 FMUL R82, R82, R82 ;  /* 0x000000525252b220 */ /* 0x008fe20000400000 */
[----:B------:R-:W-:Y:S01]  /*bab0*/  FSETP.GEU.AND P3, PT, R87, -126, PT ;  /* 0xc2fc00005700780b */ /* 0x000fe20003f6e000 */
[----:B-1----:R-:W-:Y:S01]  /*bac0*/  FADD R46, R30, R73 ;  /* 0x000000491e2e7221 */ /* 0x002fe20000000000 */
[----:B------:R-:W-:Y:S01]  /*bad0*/  FADD R30, R26, R45 ;  /* 0x0000002d1a1e7221 */ /* 0x000fe20000000000 */
[----:B------:R-:W-:Y:S01]  /*bae0*/  FADD R73, R14, R61 ;  /* 0x0000003d0e497221 */ /* 0x000fe20000000000 */
[----:B------:R-:W-:Y:S01]  /*baf0*/  FADD R81, R34, R75 ;  /* 0x0000004b22517221 */ /* 0x000fe20000000000 */
[----:B------:R-:W-:Y:S01]  /*bb00*/  @!P5 FMUL R86, R86, 0.5 ;  /* 0x3f0000005656d820 */ /* 0x000fe20000400000 */
[----:B------:R1:W3:Y:S01]  /*bb10*/  MUFU.EX2 R83, R54 ;  /* 0x0000003600537308 */ /* 0x0002e20000000800 */
[----:B----4-:R-:W-:Y:S01]  /*bb20*/  @!P4 FMUL R8, R8, R8 ;  /* 0x000000080808c220 */ /* 0x010fe20000400000 */
[----:B------:R-:W-:Y:S01]  /*bb30*/  FSETP.GEU.AND P4, PT, R10, -126, PT ;  /* 0xc2fc00000a00780b */ /* 0x000fe20003f8e000 */
[----:B------:R-:W-:Y:S01]  /*bb40*/  FADD R50, R30, R73 ;  /* 0x000000491e327221 */ /* 0x000fe20000000000 */
[----:B------:R-:W-:Y:S01]  /*bb50*/  FADD R34, R12, R53 ;  /* 0x000000350c227221 */ /* 0x000fe20000000000 */
[----:B------:R-:W-:Y:S01]  /*bb60*/  FADD R75, R37, R68 ;  /* 0x00000044254b7221 */ /* 0x000fe20000000000 */
[----:B------:R-:W-:Y:S01]  /*bb70*/  FADD R30, R13, R48 ;  /* 0x000000300d1e7221 */ /* 0x000fe20000000000 */
[----:B------:R-:W-:Y:S01]  /*bb80*/  @!P3 FMUL R87, R87, 0.5 ;  /* 0x3f0000005757b820 */ /* 0x000fe20000400000 */
[----:B------:R-:W4:Y:S01]  /*bb90*/  MUFU.EX2 R86, R86 ;  /* 0x0000005600567308 */ /* 0x000f220000000800 */
[----:B--2---:R-:W-:Y:S01]  /*bba0*/  @!P6 FMUL R85, R85, R85 ;  /* 0x000000555555e220 */ /* 0x004fe20000400000 */
[----:B------:R-:W-:Y:S01]  /*bbb0*/  FSETP.GEU.AND P6, PT, R145, -126, PT ;  /* 0xc2fc00009100780b */ /* 0x000fe20003fce000 */
[----:B------:R-:W-:Y:S01]  /*bbc0*/  FADD R73, R29, R64 ;  /* 0x000000401d497221 */ /* 0x000fe20000000000 */
[----:B------:R-:W-:Y:S01]  /*bbd0*/  FADD R75, R34, R75 ;  /* 0x0000004b224b7221 */ /* 0x000fe20000000000 */
[----:B------:R-:W-:Y:S01]  /*bbe0*/  FADD R34, R69, R62 ;  /* 0x0000003e45227221 */ /* 0x000fe20000000000 */
[----:B------:R-:W-:Y:S01]  /*bbf0*/  FADD R42, R42, R79 ;  /* 0x0000004f2a2a7221 */ /* 0x000fe20000000000 */
[----:B------:R-:W-:Y:S01]  /*bc00*/  FADD R30, R30, R73 ;  /* 0x000000491e1e7221 */ /* 0x000fe20000000000 */
[----:B------:R-:W2:Y:S01]  /*bc10*/  MUFU.EX2 R87, R87 ;  /* 0x0000005700577308 */ /* 0x000ea20000000800 */
[----:B------:R-:W-:Y:S01]  /*bc20*/  FADD R73, R43, R78 ;  /* 0x0000004e2b497221 */ /* 0x000fe20000000000 */
[----:B------:R-:W-:Y:S01]  /*bc30*/  @!P4 FMUL R10, R10, 0.5 ;  /* 0x3f0000000a0ac820 */ /* 0x000fe20000400000 */
[----:B------:R-:W-:Y:S01]  /*bc40*/  FADD R46, R46, R81 ;  /* 0x000000512e2e7221 */ /* 0x000fe20000000000 */
[----:B------:R-:W-:Y:S01]  /*bc50*/  FADD R77, R30, R77 ;  /* 0x0000004d1e4d7221 */ /* 0x000fe20000000000 */
[----:B-1----:R-:W-:Y:S01]  /*bc60*/  FADD R54, R34, R73 ;  /* 0x0000004922367221 */ /* 0x002fe20000000000 */
[----:B------:R-:W-:Y:S01]  /*bc70*/  FADD R34, R35, R70 ;  /* 0x0000004623227221 */ /* 0x000fe20000000000 */
[----:B------:R-:W-:Y:S01]  /*bc80*/  FADD R81, R51, R82 ;  /* 0x0000005233517221 */ /* 0x000fe20000000000 */
[----:B------:R-:W-:Y:S01]  /*bc90*/  FADD R30, R72, R59 ;  /* 0x0000003b481e7221 */ /* 0x000fe20000000000 */
[----:B------:R-:W-:Y:S01]  /*bca0*/  FADD R79, R144, R9 ;  /* 0x00000009904f7221 */ /* 0x000fe20000000000 */
[----:B------:R-:W-:Y:S01]  /*bcb0*/  FADD R147, R148, R85 ;  /* 0x0000005594937221 */ /* 0x000fe20000000000 */
[----:B------:R-:W-:Y:S01]  /*bcc0*/  @!P6 FMUL R145, R145, 0.5 ;  /* 0x3f0000009191e820 */ /* 0x000fe20000400000 */
[----:B---3--:R-:W-:Y:S01]  /*bcd0*/  @!P2 FMUL R83, R83, R83 ;  /* 0x000000535353a220 */ /* 0x008fe20000400000 */
[----:B----4-:R-:W-:Y:S01]  /*bce0*/  @!P5 FMUL R86, R86, R86 ;  /* 0x000000565656d220 */ /* 0x010fe20000400000 */
[----:B------:R-:W1:Y:S01]  /*bcf0*/  MUFU.EX2 R73, R10 ;  /* 0x0000000a00497308 */ /* 0x000e620000000800 */
[----:B------:R-:W-:Y:S01]  /*bd00*/  FADD R75, R50, R75 ;  /* 0x0000004b324b7221 */ /* 0x000fe20000000000 */
[----:B------:R-:W-:Y:S01]  /*bd10*/  FADD R151, R34, R81 ;  /* 0x0000005122977221 */ /* 0x000fe20000000000 */
[----:B--2---:R-:W-:Y:S01]  /*bd20*/  @!P3 FMUL R87, R87, R87 ;  /* 0x000000575757b220 */ /* 0x004fe20000400000 */
[----:B------:R-:W-:Y:S01]  /*bd30*/  FADD R149, R30, R79 ;  /* 0x0000004f1e957221 */ /* 0x000fe20000000000 */
[----:B------:R-:W-:Y:S01]  /*bd40*/  FADD R150, R38, R147 ;  /* 0x0000009326967221 */ /* 0x000fe20000000000 */
[----:B------:R-:W-:Y:S01]  /*bd50*/  FADD R30, R31, R66 ;  /* 0x000000421f1e7221 */ /* 0x000fe20000000000 */
[----:B------:R-:W-:Y:S01]  /*bd60*/  FADD R79, R47, R8 ;  /* 0x000000082f4f7221 */ /* 0x000fe20000000000 */
[----:B------:R2:W3:Y:S01]  /*bd70*/  MUFU.EX2 R10, R145 ;  /* 0x00000091000a7308 */ /* 0x0004e20000000800 */
        /* <DEDUP_REMOVED lines=8> */
[----:B--2---:R-:W-:Y:S01]  /*be00*/  FADD R145, R55, R86 ;  /* 0x0000005637917221 */ /* 0x004fe20000000000 */
[----:B------:R-:W-:Y:S01]  /*be10*/  FADD R147, R50, R147 ;  /* 0x0000009332937221 */ /* 0x000fe20000000000 */
[----:B------:R-:W-:Y:S01]  /*be20*/  FADD R149, R149, R150 ;  /* 0x0000009695957221 */ /* 0x000fe20000000000 */
[----:B------:R-:W-:Y:S01]  /*be30*/  FADD R77, R46, R77 ;  /* 0x0000004d2e4d7221 */ /* 0x000fe20000000000 */
[----:B------:R-:W-:Y:S01]  /*be40*/  FADD R145, R38, R145 ;  /* 0x0000009126917221 */ /* 0x000fe20000000000 */
[----:B------:R-:W-:Y:S01]  /*be50*/  FADD R34, R34, R147 ;  /* 0x0000009322227221 */ /* 0x000fe20000000000 */
[----:B------:R-:W-:Y:S01]  /*be60*/  FADD R42, R42, R75 ;  /* 0x0000004b2a2a7221 */ /* 0x000fe20000000000 */
[----:B-1----:R-:W-:Y:S01]  /*be70*/  @!P4 FMUL R73, R73, R73 ;  /* 0x000000494949c220 */ /* 0x002fe20000400000 */
[----:B------:R-:W-:Y:S01]  /*be80*/  FADD R145, R30, R145 ;  /* 0x000000911e917221 */ /* 0x000fe20000000000 */
[----:B------:R-:W-:Y:S01]  /*be90*/  FADD R149, R149, R34 ;  /* 0x0000002295957221 */ /* 0x000fe20000000000 */
[----:B------:R-:W-:Y:S01]  /*bea0*/  FADD R42, R42, R77 ;  /* 0x0000004d2a2a7221 */ /* 0x000fe20000000000 */
[----:B---3--:R-:W-:Y:S01]  /*beb0*/  @!P6 FMUL R10, R10, R10 ;  /* 0x0000000a0a0ae220 */ /* 0x008fe20000400000 */
[----:B------:R-:W-:Y:S01]  /*bec0*/  FADD R54, R54, R145 ;  /* 0x0000009136367221 */ /* 0x000fe20000000000 */
[----:B------:R-:W-:Y:S01]  /*bed0*/  F2FP.BF16.F32.PACK_AB R34, R29, R14 ;  /* 0x0000000e1d22723e */ /* 0x000fe200000010ff */
[----:B------:R1:W2:Y:S01]  /*bee0*/  SYNCS.PHASECHK.TRANS64.TRYWAIT P2, [UR6+0x2c200], R11 ;  /* 0x02c2000bff0075a7 */ /* 0x0002a20008040146 */
[----:B------:R-:W-:Y:S01]  /*bef0*/  F2FP.BF16.F32.PACK_AB R38, R40, R37 ;  /* 0x000000252826723e */ /* 0x000fe200000010ff */
[----:B------:R-:W-:Y:S01]  /*bf00*/  FADD R149, R54, R149 ;  /* 0x0000009536957221 */ /* 0x000fe20000000000 */
[----:B------:R-:W-:Y:S01]  /*bf10*/  F2FP.BF16.F32.PACK_AB R54, R27, R68 ;  /* 0x000000441b36723e */ /* 0x000fe200000010ff */
[----:B------:R-:W-:Y:S01]  /*bf20*/  FFMA R4, R73, R4, R42 ;  /* 0x0000000449047223 */ /* 0x000fe2000000002a */
[----:B------:R-:W-:Y:S01]  /*bf30*/  F2FP.BF16.F32.PACK_AB R40, R44, R41 ;  /* 0x000000292c28723e */ /* 0x000fe200000010ff */
[----:B------:R-:W-:Y:S01]  /*bf40*/  FMUL R136, R136, R73 ;  /* 0x0000004988887220 */ /* 0x000fe20000400000 */
[----:B------:R-:W-:Y:S01]  /*bf50*/  F2FP.BF16.F32.PACK_AB R27, R76, R31 ;  /* 0x0000001f4c1b723e */ /* 0x000fe200000010ff */
[----:B------:R-:W-:Y:S01]  /*bf60*/  FFMA R3, R10, R3, R149 ;  /* 0x000000030a037223 */ /* 0x000fe20000000095 */
[----:B------:R-:W-:Y:S01]  /*bf70*/  F2FP.BF16.F32.PACK_AB R29, R80, R35 ;  /* 0x00000023501d723e */ /* 0x000fe200000010ff */
[----:B------:R-:W-:Y:S01]  /*bf80*/  FMUL R137, R137, R73 ;  /* 0x0000004989897220 */ /* 0x000fe20000400000 */
        /* <DEDUP_REMOVED lines=33> */
[----:B------:R-:W-:Y:S01]  /*c1a0*/  FMUL R138, R138, R10 ;  /* 0x0000000a8a8a7220 */ /* 0x000fe20000400000 */
[----:B------:R-:W-:Y:S01]  /*c1b0*/  F2FP.BF16.F32.PACK_AB R30, R21, R12 ;  /* 0x0000000c151e723e */ /* 0x000fe200000010ff */
[-C--:B------:R-:W-:Y:S01]  /*c1c0*/  FMUL R139, R139, R10.reuse ;  /* 0x0000000a8b8b7220 */ /* 0x080fe20000400000 */
[----:B------:R-:W-:Y:S01]  /*c1d0*/  F2FP.BF16.F32.PACK_AB R48, R60, R57 ;  /* 0x000000393c30723e */ /* 0x000fe200000010ff */
[-C--:B------:R-:W-:Y:S01]  /*c1e0*/  FMUL R142, R142, R10.reuse ;  /* 0x0000000a8e8e7220 */ /* 0x080fe20000400000 */
[----:B------:R-:W-:Y:S01]  /*c1f0*/  F2FP.BF16.F32.PACK_AB R50, R64, R61 ;  /* 0x0000003d4032723e */ /* 0x000fe200000010ff */
[-C--:B------:R-:W-:Y:S01]  /*c200*/  FMUL R143, R143, R10.reuse ;  /* 0x0000000a8f8f7220 */ /* 0x080fe20000400000 */
        /* <DEDUP_REMOVED lines=32> */
[----:B------:R-:W-:Y:S01]  /*c410*/  F2FP.BF16.F32.PACK_AB R53, R85, R82 ;  /* 0x000000525535723e */ /* 0x000fe200000010ff */
[----:B-12---:R-:W-:Y:S06]  /*c420*/  @!P0 BRA `(.L_x_41) ;  /* 0x0000000000048947 */ /* 0x006fec0003800000 */
[----:B------:R-:W-:Y:S01]  /*c430*/  BPT.TRAP 0x1 ;  /* 0x000000040000795c */ /* 0x000fe20000300000 */
.L_x_41:
[----:B------:R-:W-:Y:S05]  /*c440*/  @P2 BRA `(.L_x_42) ;  /* 0x0000000000082947 */ /* 0x000fea0003800000 */
[----:B------:R-:W1:Y:S02]  /*c450*/  SYNCS.PHASECHK.TRANS64.TRYWAIT P2, [UR6+0x2c200], R11 ;  /* 0x02c2000bff0075a7 */ /* 0x000e640008040146 */
[----:B-1----:R-:W-:Y:S05]  /*c460*/  @!P2 BRA `(.L_x_43) ;  /* 0x0000005c008ca947 */ /* 0x002fea0003800000 */
.L_x_42:
        /* <DEDUP_REMOVED lines=332> */
.L_x_44:
[----:B------:R-:W-:-:S04]  /*d930*/  ULEA UR6, UR35, UR37, 0x3 ;  /* 0x0000002523067291 */ /* 0x000fc8000f8e183f */
[----:B------:R-:W-:-:S04]  /*d940*/  UIADD3 UR6, UR6, 0x2c228, URZ ;  /* 0x0002c22806067890 */ /* 0x000fc8000fffe03f */
[----:B------:R-:W-:-:S09]  /*d950*/  UPRMT UR6, URZ, 0x654, UR6 ;  /* 0x000006543f067896 */ /* 0x000fd20008000006 */
[----:B------:R-:W-:Y:S01]  /*d960*/  SYNCS.ARRIVE.TRANS64.RED.A1T0 RZ, [UR6], RZ ;  /* 0x000000ffffff79a7 */ /* 0x000fe20008100406 */
[----:B------:R-:W-:Y:S05]  /*d970*/  @P1 BRA `(.L_x_45) ;  /* 0x0000000000041947 */ /* 0x000fea0003800000 */
[----:B------:R-:W-:Y:S01]  /*d980*/  BPT.TRAP 0x1 ;  /* 0x000000040000795c */ /* 0x000fe20000300000 */
.L_x_45:
[----:B------:R-:W-:-:S04]  /*d990*/  UIADD3 UR35, UR35, 0x1, URZ ;  /* 0x0000000123237890 */ /* 0x000fc8000fffe03f */
[----:B------:R-:W-:-:S04]  /*d9a0*/  UISETP.NE.AND UP0, UPT, UR35, 0x5, UPT ;  /* 0x000000052300788c */ /* 0x000fc8000bf05270 */
[----:B------:R-:W-:Y:S01]  /*d9b0*/  USEL UR35, UR35, URZ, UP0 ;  /* 0x0000003f23237287 */ /* 0x000fe20008000000 */
[----:B------:R-:W-:Y:S11]  /*d9c0*/  @!P0 BRA `(.L_x_46) ;  /* 0x0000000000048947 */ /* 0x000ff60003800000 */
[----:B------:R-:W-:Y:S01]  /*d9d0*/  BPT.TRAP 0x1 ;  /* 0x000000040000795c */ /* 0x000fe20000300000 */
.L_x_46:
[----:B------:R-:W-:-:S04]  /*d9e0*/  ULEA UR6, UR35, UR37, 0x3 ;  /* 0x0000002523067291 */ /* 0x000fc8000f8e183f */
[----:B------:R-:W-:-:S04]  /*d9f0*/  UIADD3 UR6, UR6, 0x2c228, URZ ;  /* 0x0002c22806067890 */ /* 0x000fc8000fffe03f */
[----:B------:R-:W-:-:S09]  /*da00*/  UPRMT UR6, URZ, 0x654, UR6 ;  /* 0x000006543f067896 */ /* 0x000fd20008000006 */
[----:B------:R-:W-:Y:S01]  /*da10*/  SYNCS.ARRIVE.TRANS64.RED.A1T0 RZ, [UR6], RZ ;  /* 0x000000ffffff79a7 */ /* 0x000fe20008100406 */
[----:B------:R-:W-:Y:S05]  /*da20*/  @P1 BRA `(.L_x_47) ;  /* 0x0000000000041947 */ /* 0x000fea0003800000 */
[----:B------:R-:W-:Y:S01]  /*da30*/  BPT.TRAP 0x1 ;  /* 0x000000040000795c */ /* 0x000fe20000300000 */
.L_x_47:
        /* <DEDUP_REMOVED lines=14> */
.L_x_37:
[----:B------:R-:W-:-:S04]  /*db20*/  ULOP3.LUT UR4, UR44, 0x1, URZ, 0xfc, !UPT ;  /* 0x000000012c047892 */ /* 0x000fc8000f8efc3f */
[----:B------:R-:W-:-:S06]  /*db30*/  UISETP.NE.AND UP0, UPT, UR4, 0x3, UPT ;  /* 0x000000030400788c */ /* 0x000fcc000bf05270 */
[----:B------:R-:W-:-:S13]  /*db40*/  PLOP3.LUT P2, PT, PT, PT, UP0, 0x80, 0x0 ;  /* 0x000000000000781c */ /* 0x000fda0003f4f008 */
[----:B------:R-:W-:Y:S05]  /*db50*/  @!P2 BRA `(.L_x_49) ;  /* 0x000000000004a947 */ /* 0x000fea0003800000 */
[----:B------:R-:W-:Y:S01]  /*db60*/  BPT.TRAP 0x1 ;  /* 0x000000040000795c */ /* 0x000fe20000300000 */
.L_x_49:
[----:B------:R-:W-:Y:S02]  /*db70*/  UISETP.GT.U32.AND UP0, UPT, UR44, 0x1, UPT ;  /* 0x000000012c00788c */ /* 0x000fe4000bf04070 */
[----:B------:R-:W-:-:S04]  /*db80*/  ULEA UR4, UR42, UR37, 0x3 ;  /* 0x000000252a047291 */ /* 0x000fc8000f8e183f */
[----:B------:R-:W-:Y:S01]  /*db90*/  UIADD3 UR4, UR4, 0x2c260, URZ ;  /* 0x0002c26004047890 */ /* 0x000fe2000fffe03f */
[----:B------:R-:W-:-:S03]  /*dba0*/  PLOP3.LUT P2, PT, PT, PT, UP0, 0x80, 0x0 ;  /* 0x000000000000781c */ /* 0x000fc60003f4f008 */
[----:B------:R-:W-:-:S09]  /*dbb0*/  UPRMT UR4, URZ, 0x654, UR4 ;  /* 0x000006543f047896 */ /* 0x000fd20008000004 */
[----:B------:R-:W-:Y:S01]  /*dbc0*/  SYNCS.ARRIVE.TRANS64.RED.A1T0 RZ, [UR4], RZ ;  /* 0x000000ffffff79a7 */ /* 0x000fe20008100404 */
[----:B------:R-:W-:Y:S05]  /*dbd0*/  @P2 BRA `(.L_x_50) ;  /* 0x0000000000042947 */ /* 0x000fea0003800000 */
[----:B------:R-:W-:Y:S01]  /*dbe0*/  BPT.TRAP 0x1 ;  /* 0x000000040000795c */ /* 0x000fe20000300000 */
.L_x_50:
[----:B------:R-:W-:Y:S05]  /*dbf0*/  @!P0 BRA `(.L_x_51) ;  /* 0x0000000000048947 */ /* 0x000fea0003800000 */
[----:B------:R-:W-:Y:S01]  /*dc00*/  BPT.TRAP 0x1 ;  /* 0x000000040000795c */ /* 0x000fe20000300000 */
.L_x_51:
[----:B------:R-:W-:-:S04]  /*dc10*/  ULEA UR35, UR35, UR37, 0x3 ;  /* 0x0000002523237291 */ /* 0x000fc8000f8e183f */
[----:B------:R-:W-:-:S04]  /*dc20*/  UIADD3 UR35, UR35, 0x2c228, URZ ;  /* 0x0002c22823237890 */ /* 0x000fc8000fffe03f */
[----:B------:R-:W-:-:S09]  /*dc30*/  UPRMT UR35, URZ, 0x654, UR35 ;  /* 0x000006543f237896 */ /* 0x000fd20008000023 */
[----:B------:R-:W-:Y:S01]  /*dc40*/  SYNCS.ARRIVE.TRANS64.RED.A1T0 RZ, [UR35], RZ ;  /* 0x000000ffffff79a7 */ /* 0x000fe20008100423 */
[----:B------:R-:W-:Y:S05]  /*dc50*/  @P1 BRA `(.L_x_52) ;  /* 0x0000000000041947 */ /* 0x000fea0003800000 */
[----:B------:R-:W-:Y:S01]  /*dc60*/  BPT.TRAP 0x1 ;  /* 0x000000040000795c */ /* 0x000fe20000300000 */
.L_x_52:
[----:B------:R-:W1:Y:S01]  /*dc70*/  SHFL.BFLY PT, R7, R4, 0x1, 0x1f ;  /* 0x0c201f0004077f89 */ /* 0x000e6200000e0000 */
[----:B------:R-:W-:Y:S01]  /*dc80*/  BSSY B0, `(.L_x_53) ;  /* 0x0000023000007945 */ /* 0x000fe20003800000 */
[----:B------:R-:W-:Y:S01]  /*dc90*/  MOV R11, 0x7f800000 ;  /* 0x7f800000000b7802 */ /* 0x000fe20000000f00 */
[----:B------:R-:W-:Y:S01]  /*dca0*/  IMAD.MOV.U32 R10, RZ, RZ, 0x3f800000 ;  /* 0x3f800000ff0a7424 */ /* 0x000fe200078e00ff */
[----:B------:R-:W2:Y:S01]  /*dcb0*/  SHFL.BFLY PT, R0, R3, 0x1, 0x1f ;  /* 0x0c201f0003007f89 */ /* 0x000ea200000e0000 */
[----:B------:R-:W-:Y:S02]  /*dcc0*/  IMAD.MOV.U32 R13, RZ, RZ, 0x7f800000 ;  /* 0x7f800000ff0d7424 */ /* 0x000fe400078e00ff */
[----:B-1----:R-:W-:Y:S01]  /*dcd0*/  FADD R7, R7, R4 ;  /* 0x0000000407077221 */ /* 0x002fe20000000000 */
[----:B--2---:R-:W-:-:S04]  /*dce0*/  FADD R15, R0, R3 ;  /* 0x00000003000f7221 */ /* 0x004fc80000000000 */
[----:B------:R-:W1:Y:S01]  /*dcf0*/  SHFL.BFLY PT, R8, R7, 0x2, 0x1f ;  /* 0x0c401f0007087f89 */ /* 0x000e6200000e0000 */
[----:B------:R-:W-:-:S03]  /*dd00*/  MOV R0, 0x3f800000 ;  /* 0x3f80000000007802 */ /* 0x000fc60000000f00 */
[----:B------:R-:W2:Y:S01]  /*dd10*/  SHFL.BFLY PT, R20, R15, 0x2, 0x1f ;  /* 0x0c401f000f147f89 */ /* 0x000ea200000e0000 */
[C---:B-1----:R-:W-:Y:S01]  /*dd20*/  FSETP.NE.AND P0, PT, R7.reuse, -R8, PT ;  /* 0x800000080700720b */ /* 0x042fe20003f05000 */
[----:B------:R-:W-:Y:S01]  /*dd30*/  FADD R3, R7, R8 ;  /* 0x0000000807037221 */ /* 0x000fe20000000000 */
[----:B--2---:R-:W-:-:S11]  /*dd40*/  FADD R4, R15, R20 ;  /* 0x000000140f047221 */ /* 0x004fd60000000000 */
[----:B------:R-:W-:Y:S05]  /*dd50*/  @!P0 BRA `(.L_x_54) ;  /* 0x0000000000548947 */ /* 0x000fea0003800000 */
[----:B------:R-:W-:Y:S01]  /*dd60*/  IADD3 R0, R3, 0x1800000, RZ ;  /* 0x0180000003007810 */ /* 0x000fe20007ffe0ff */
[----:B------:R-:W-:Y:S03]  /*dd70*/  BSSY B1, `(.L_x_55) ;  /* 0x000000c000017945 */ /* 0x000fe60003800000 */
[----:B------:R-:W-:-:S04]  /*dd80*/  LOP3.LUT R0, R0, 0x7f800000, RZ, 0xc0, !PT ;  /* 0x7f80000000007812 */ /* 0x000fc800078ec0ff */
[----:B------:R-:W-:-:S13]  /*dd90*/  ISETP.GT.U32.AND P0, PT, R0, 0x1ffffff, PT ;  /* 0x01ffffff0000780c */ /* 0x000fda0003f04070 */
[----:B------:R-:W-:Y:S05]  /*dda0*/  @P0 BRA `(.L_x_56) ;  /* 0x0000000000100947 */ /* 0x000fea0003800000 */
[----:B------:R-:W-:-:S07]  /*ddb0*/  MOV R14, 0xddd0 ;  /* 0x0000ddd0000e7802 */ /* 0x000fce0000000f00 */
[----:B------:R-:W-:Y:S05]  /*ddc0*/  CALL.REL.NOINC `($__internal_0_$__cuda_sm20_rcp_rn_f32_slowpath) ;  /* 0x0000004800447944 */ /* 0x000fea0003c00000 */
[----:B------:R-:W-:Y:S01]  /*ddd0*/  IMAD.MOV.U32 R0, RZ, RZ, R7 ;  /* 0x000000ffff007224 */ /* 0x000fe200078e0007 */
[----:B------:R-:W-:Y:S06]  /*dde0*/  BRA `(.L_x_57) ;  /* 0x0000000000107947 */ /* 0x000fec0003800000 */
.L_x_56:
[----:B------:R-:W1:Y:S02]  /*ddf0*/  MUFU.RCP R0, R3 ;  /* 0x0000000300007308 */ /* 0x000e640000001000 */
[----:B-1----:R-:W-:-:S04]  /*de00*/  FFMA R7, R3, R0, -1 ;  /* 0xbf80000003077423 */ /* 0x002fc80000000000 */
[----:B------:R-:W-:-:S04]  /*de10*/  FADD.FTZ R7, -R7, -RZ ;  /* 0x800000ff07077221 */ /* 0x000fc80000010100 */
[----:B------:R-:W-:-:S07]  /*de20*/  FFMA R0, R0, R7, R0 ;  /* 0x0000000700007223 */ /* 0x000fce0000000000 */
.L_x_57:
[----:B------:R-:W-:Y:S05]  /*de30*/  BSYNC B1 ;  /* 0x0000000000017941 */ /* 0x000fea0003800000 */
.L_x_55:
[----:B------:R-:W-:Y:S01]  /*de40*/  FSETP.GEU.AND P0, PT, |R3|, 1.175494350822287508e-38, PT ;  /* 0x008000000300780b */ /* 0x000fe20003f0e200 */
[----:B------:R-:W-:-:S12]  /*de50*/  ULDC UR4, c[0x0][0x600] ;  /* 0x0001800000047ab9 */ /* 0x000fd80000000800 */
[----:B------:R-:W-:-:S04]  /*de60*/  @!P0 FMUL R3, R3, 16777216 ;  /* 0x4b80000003038820 */ /* 0x000fc80000400000 */
[----:B------:R-:W1:Y:S02]  /*de70*/  MUFU.LG2 R7, R3 ;  /* 0x0000000300077308 */ /* 0x000e640000000c00 */
[----:B-1----:R-:W-:-:S04]  /*de80*/  @!P0 FADD R7, R7, -24 ;  /* 0xc1c0000007078421 */ /* 0x002fc80000000000 */
[----:B------:R-:W-:-:S04]  /*de90*/  FMUL R8, R7, 0.69314718246459960938 ;  /* 0x3f31721807087820 */ /* 0x000fc80000400000 */
[----:B------:R-:W-:-:S07]  /*dea0*/  FFMA R13, R5, UR4, R8 ;  /* 0x00000004050d7c23 */ /* 0x000fce0008000008 */
.L_x_54:
[----:B------:R-:W-:Y:S05]  /*deb0*/  BSYNC B0 ;  /* 0x0000000000007941 */ /* 0x000fea0003800000 */
.L_x_53:
[----:B------:R-:W-:Y:S01]  /*dec0*/  FSETP.NE.AND P0, PT, R15, -R20, PT ;  /* 0x800000140f00720b */ /* 0x000fe20003f05000 */
[----:B------:R-:W-:Y:S01]  /*ded0*/  ULDC UR4, c[0x0][0x608] ;  /* 0x0001820000047ab9 */ /* 0x000fe20000000800 */
[----:B------:R-:W-:Y:S01]  /*dee0*/  BSSY B0, `(.L_x_58) ;  /* 0x0000035000007945 */ /* 0x000fe20003800000 */
[----:B------:R-:W-:-:S04]  /*def0*/  FMUL R0, R0, UR4 ;  /* 0x0000000400007c20 */ /* 0x000fc80008400000 */
        /* <DEDUP_REMOVED lines=28> */
[----:B------:R-:W-:Y:S06]  /*e0c0*/  @!P0 BRA `(.L_x_59) ;  /* 0x0000000000588947 */ /* 0x000fec0003800000 */
[----:B------:R-:W-:Y:S01]  /*e0d0*/  IADD3 R0, R4, 0x1800000, RZ ;  /* 0x0180000004007810 */ /* 0x000fe20007ffe0ff */
[----:B------:R-:W-:Y:S03]  /*e0e0*/  BSSY B1, `(.L_x_60) ;  /* 0x000000d000017945 */ /* 0x000fe60003800000 */
[----:B------:R-:W-:-:S04]  /*e0f0*/  LOP3.LUT R0, R0, 0x7f800000, RZ, 0xc0, !PT ;  /* 0x7f80000000007812 */ /* 0x000fc800078ec0ff */
[----:B------:R-:W-:-:S13]  /*e100*/  ISETP.GT.U32.AND P0, PT, R0, 0x1ffffff, PT ;  /* 0x01ffffff0000780c */ /* 0x000fda0003f04070 */
[----:B------:R-:W-:Y:S05]  /*e110*/  @P0 BRA `(.L_x_61) ;  /* 0x0000000000140947 */ /* 0x000fea0003800000 */
[----:B------:R-:W-:Y:S01]  /*e120*/  IMAD.MOV.U32 R3, RZ, RZ, R4 ;  /* 0x000000ffff037224 */ /* 0x000fe200078e0004 */
[----:B------:R-:W-:-:S07]  /*e130*/  MOV R14, 0xe150 ;  /* 0x0000e150000e7802 */ /* 0x000fce0000000f00 */
[----:B------:R-:W-:Y:S05]  /*e140*/  CALL.REL.NOINC `($__internal_0_$__cuda_sm20_rcp_rn_f32_slowpath) ;  /* 0x0000004400647944 */ /* 0x000fea0003c00000 */
[----:B------:R-:W-:Y:S01]  /*e150*/  MOV R10, R7 ;  /* 0x00000007000a7202 */ /* 0x000fe20000000f00 */
[----:B------:R-:W-:Y:S06]  /*e160*/  BRA `(.L_x_62) ;  /* 0x0000000000107947 */ /* 0x000fec0003800000 */
.L_x_61:
[----:B------:R-:W1:Y:S02]  /*e170*/  MUFU.RCP R3, R4 ;  /* 0x0000000400037308 */ /* 0x000e640000001000 */
[----:B-1----:R-:W-:-:S04]  /*e180*/  FFMA R0, R4, R3, -1 ;  /* 0xbf80000004007423 */ /* 0x002fc80000000003 */
[----:B------:R-:W-:-:S04]  /*e190*/  FADD.FTZ R0, -R0, -RZ ;  /* 0x800000ff00007221 */ /* 0x000fc80000010100 */
[----:B------:R-:W-:-:S07]  /*e1a0*/  FFMA R10, R3, R0, R3 ;  /* 0x00000000030a7223 */ /* 0x000fce0000000003 */
.L_x_62:
[----:B------:R-:W-:Y:S05]  /*e1b0*/  BSYNC B1 ;  /* 0x0000000000017941 */ /* 0x000fea0003800000 */
.L_x_60:
[----:B------:R-:W-:Y:S01]  /*e1c0*/  FSETP.GEU.AND P0, PT, |R4|, 1.175494350822287508e-38, PT ;  /* 0x008000000400780b */ /* 0x000fe20003f0e200 */
[----:B------:R-:W-:-:S12]  /*e1d0*/  ULDC UR4, c[0x0][0x600] ;  /* 0x0001800000047ab9 */ /* 0x000fd80000000800 */
[----:B------:R-:W-:-:S04]  /*e1e0*/  @!P0 FMUL R4, R4, 16777216 ;  /* 0x4b80000004048820 */ /* 0x000fc80000400000 */
[----:B------:R-:W1:Y:S02]  /*e1f0*/  MUFU.LG2 R0, R4 ;  /* 0x0000000400007308 */ /* 0x000e640000000c00 */
[----:B-1----:R-:W-:-:S04]  /*e200*/  @!P0 FADD R0, R0, -24 ;  /* 0xc1c0000000008421 */ /* 0x002fc80000000000 */
[----:B------:R-:W-:-:S04]  /*e210*/  FMUL R11, R0, 0.69314718246459960938 ;  /* 0x3f317218000b7820 */ /* 0x000fc80000400000 */
[----:B------:R-:W-:-:S07]  /*e220*/  FFMA R11, R6, UR4, R11 ;  /* 0x00000004060b7c23 */ /* 0x000fce000800000b */
.L_x_59:
[----:B------:R-:W-:Y:S05]  /*e230*/  BSYNC B0 ;  /* 0x0000000000007941 */ /* 0x000fea0003800000 */
.L_x_58:
[----:B------:R-:W-:Y:S01]  /*e240*/  SHF.L.U32 R0, R19, 0x1f, RZ ;  /* 0x0000001f13007819 */ /* 0x000fe200000006ff */
[----:B------:R-:W-:Y:S01]  /*e250*/  UISETP.NE.AND UP0, UPT, UR46, 0x1, UPT ;  /* 0x000000012e00788c */ /* 0x000fe2000bf05270 */
[----:B------:R-:W-:Y:S01]  /*e260*/  LOP3.LUT P0, R24, R2, 0x3, RZ, 0xc0, !PT ;  /* 0x0000000302187812 */ /* 0x000fe2000780c0ff */
[----:B------:R-:W-:Y:S01]  /*e270*/  UISETP.NE.AND UP1, UPT, UR46, 0x2, UPT ;  /* 0x000000022e00788c */ /* 0x000fe2000bf25270 */
[----:B------:R-:W1:Y:S01]  /*e280*/  SYNCS.PHASECHK.TRANS64.TRYWAIT P1, [UR34+0x8], R0 ;  /* 0x00000800ff0075a7 */ /* 0x000e620008020162 */
[----:B------:R-:W-:Y:S02]  /*e290*/  ULDC UR4, c[0x0][0x608] ;  /* 0x0001820000047ab9 */ /* 0x000fe40000000800 */
[----:B------:R-:W-:-:S04]  /*e2a0*/  FMUL R10, R10, UR4 ;  /* 0x000000040a0a7c20 */ /* 0x000fc80008400000 */
[-C--:B------:R-:W-:Y:S01]  /*e2b0*/  FMUL R138, R138, R10.reuse ;  /* 0x0000000a8a8a7220 */ /* 0x080fe20000400000 */
[----:B------:R-:W-:Y:S01]  /*e2c0*/  @!UP0 ULOP3.LUT UP2, URZ, UR42, 0x2, URZ, 0xc0, !UPT ;  /* 0x000000022a3f8892 */ /* 0x000fe2000f84c03f */
[-C--:B------:R-:W-:Y:S01]  /*e2d0*/  FMUL R139, R139, R10.reuse ;  /* 0x0000000a8b8b7220 */ /* 0x080fe20000400000 */
[----:B------:R-:W-:Y:S01]  /*e2e0*/  @!UP0 ULOP3.LUT UR42, UR42, 0x1, URZ, 0xc0, !UPT ;  /* 0x000000012a2a8892 */ /* 0x000fe2000f8ec03f */
[-C--:B------:R-:W-:Y:S01]  /*e2f0*/  FMUL R142, R142, R10.reuse ;  /* 0x0000000a8e8e7220 */ /* 0x080fe20000400000 */
[----:B------:R-:W-:Y:S01]  /*e300*/  @!UP0 USEL UR4, URZ, 0x1, UP2 ;  /* 0x000000013f048887 */ /* 0x000fe20009000000 */
[-C--:B------:R-:W-:Y:S01]  /*e310*/  FMUL R143, R143, R10.reuse ;  /* 0x0000000a8f8f7220 */ /* 0x080fe20000400000 */
[----:B------:R-:W-:Y:S01]  /*e320*/  @!UP1 UIADD3 UR5, UR42, 0x1, URZ ;  /* 0x000000012a059890 */ /* 0x000fe2000fffe03f */
[-C--:B------:R-:W-:Y:S01]  /*e330*/  FMUL R130, R130, R10.reuse ;  /* 0x0000000a82827220 */ /* 0x080fe20000400000 */
[----:B------:R-:W-:Y:S01]  /*e340*/  @!UP0 ULOP3.LUT UR41, UR41, UR4, URZ, 0x3c, !UPT ;  /* 0x0000000429298292 */ /* 0x000fe2000f8e3c3f */
[-C--:B------:R-:W-:Y:S01]  /*e350*/  FMUL R131, R131, R10.reuse ;  /* 0x0000000a83837220 */ /* 0x080fe20000400000 */
[----:B------:R-:W-:Y:S01]  /*e360*/  @!UP1 UISETP.GT.U32.AND UP2, UPT, UR5, 0x1, UPT ;  /* 0x000000010500988c */ /* 0x000fe2000bf44070 */
[-C--:B------:R-:W-:Y:S01]  /*e370*/  FMUL R134, R134, R10.reuse ;  /* 0x0000000a86867220 */ /* 0x080fe20000400000 */
[----:B------:R-:W-:Y:S01]  /*e380*/  @!UP1 ULOP3.LUT UR42, UR42, 0x1, URZ, 0xc, !UPT ;  /* 0x000000012a2a9892 */ /* 0x000fe2000f8e0c3f */
[-C--:B------:R-:W-:Y:S01]  /*e390*/  FMUL R135, R135, R10.reuse ;  /* 0x0000000a87877220 */ /* 0x080fe20000400000 */
[----:B------:R-:W-:Y:S01]  /*e3a0*/  @!UP1 USEL UR4, URZ, 0x1, !UP2 ;  /* 0x000000013f049887 */ /* 0x000fe2000d000000 */
[-C--:B------:R-:W-:Y:S01]  /*e3b0*/  FMUL R122, R122, R10.reuse ;  /* 0x0000000a7a7a7220 */ /* 0x080fe20000400000 */
[-C--:B------:R-:W-:Y:S01]  /*e3c0*/  FMUL R123, R123, R10.reuse ;  /* 0x0000000a7b7b7220 */ /* 0x080fe20000400000 */
[-C--:B------:R-:W-:Y:S01]  /*e3d0*/  FMUL R27, R126, R10.reuse ;  /* 0x0000000a7e1b7220 */ /* 0x080fe20000400000 */
[----:B------:R-:W-:Y:S01]  /*e3e0*/  @!UP1 ULOP3.LUT UR41, UR41, UR4, URZ, 0x3c, !UPT ;  /* 0x0000000429299292 */ /* 0x000fe2000f8e3c3f */
[-C--:B------:R-:W-:Y:S01]  /*e3f0*/  FMUL R127, R127, R10.reuse ;  /* 0x0000000a7f7f7220 */ /* 0x080fe20000400000 */
[-C--:B------:R-:W-:Y:S01]  /*e400*/  FMUL R29, R114, R10.reuse ;  /* 0x0000000a721d7220 */ /* 0x080fe20000400000 */
[-C--:B------:R-:W-:Y:S01]  /*e410*/  FMUL R28, R115, R10.reuse ;  /* 0x0000000a731c7220 */ /* 0x080fe20000400000 */
[-C--:B------:R-:W-:Y:S01]  /*e420*/  FMUL R31, R118, R10.reuse ;  /* 0x0000000a761f7220 */ /* 0x080fe20000400000 */
[----:B------:R-:W-:Y:S01]  /*e430*/  FMUL R30, R119, R10 ;  /* 0x0000000a771e7220 */ /* 0x000fe20000400000 */
[----:B-1----:R-:W-:Y:S06]  /*e440*/  @!P1 BRA `(.L_x_63) ;  /* 0x0000003c00ac9947 */ /* 0x002fec0003800000 */
.L_x_138:
[----:B------:R-:W-:Y:S04]  /*e450*/  BSSY B0, `(.L_x_64) ;  /* 0x000001b000007945 */ /* 0x000fe80003800000 */
[----:B------:R-:W-:Y:S05]  /*e460*/  @P0 BRA `(.L_x_65) ;  /* 0x0000000000640947 */ /* 0x000fea0003800000 */
[----:B------:R-:W2:Y:S01]  /*e470*/  LDC R4, c[0x0][0xa10] ;  /* 0x00028400ff047b82 */ /* 0x000ea20000000800 */
[----:B-1----:R-:W-:Y:S01]  /*e480*/  LOP3.LUT R0, R2, 0x60, RZ, 0xc0, !PT ;  /* 0x0000006002007812 */ /* 0x002fe200078ec0ff */
[----:B------:R-:W-:Y:S01]  /*e490*/  IMAD R5, RZ, RZ, -UR39 ;  /* 0x80000027ff057e24 */ /* 0x000fe2000f8e02ff */
[----:B------:R-:W-:Y:S01]  /*e4a0*/  SHF.R.U32.HI R3, RZ, 0x2, R2 ;  /* 0x00000002ff037819 */ /* 0x000fe20000011602 */
[----:B------:R-:W-:Y:S01]  /*e4b0*/  USHF.L.U32 UR4, UR38, 0x6, URZ ;  /* 0x0000000626047899 */ /* 0x000fe2000800063f */
[----:B------:R-:W-:Y:S02]  /*e4c0*/  SHF.R.U32.HI R0, RZ, 0x5, R0 ;  /* 0x00000005ff007819 */ /* 0x000fe40000011600 */
[----:B------:R-:W-:Y:S01]  /*e4d0*/  LOP3.LUT R3, R3, 0x7, RZ, 0xc0, !PT ;  /* 0x0000000703037812 */ /* 0x000fe200078ec0ff */
[----:B------:R-:W1:Y:S01]  /*e4e0*/  LDC.64 R6, c[0x0][0x688] ;  /* 0x0001a200ff067b82 */ /* 0x000e620000000a00 */
[----:B------:R-:W-:-:S04]  /*e4f0*/  SHF.L.U32 R0, R0, 0x4, RZ ;  /* 0x0000000400007819 */ /* 0x000fc800000006ff */
[----:B------:R-:W-:Y:S01]  /*e500*/  LOP3.LUT R3, R0, 0xfffffff0, R3, 0xe2, !PT ;  /* 0xfffffff000037812 */ /* 0x000fe200078ee203 */
[----:B--2---:R-:W-:-:S04]  /*e510*/  IMAD R5, R4, R5, UR40 ;  /* 0x0000002804057e24 */ /* 0x004fc8000f8e0205 */
[----:B-1----:R-:W-:Y:S02]  /*e520*/  IMAD R0, R5, R6, UR4 ;  /* 0x0000000405007e24 */ /* 0x002fe4000f8e0206 */
[----:B------:R-:W-:Y:S01]  /*e530*/  VIADD R5, R3, UR4 ;  /* 0x0000000403057c36 */ /* 0x000fe20008000000 */
[----:B------:R-:W-:Y:S01]  /*e540*/  ULDC UR4, c[0x0][0x288] ;  /* 0x0000a20000047ab9 */ /* 0x000fe20000000800 */
[----:B------:R-:W-:-:S03]  /*e550*/  IMAD R0, R7, UR36, R0 ;  /* 0x0000002407007c24 */ /* 0x000fc6000f8e0200 */
[----:B------:R-:W-:Y:S02]  /*e560*/  IADD3 R4, R5, 0x8, RZ ;  /* 0x0000000805047810 */ /* 0x000fe40007ffe0ff */
[----:B------:R-:W-:Y:S02]  /*e570*/  IADD3 R3, P2, R3, R0, RZ ;  /* 0x0000000003037210 */ /* 0x000fe40007f5e0ff */
[----:B------:R-:W-:Y:S02]  /*e580*/  ISETP.GE.U32.AND P0, PT, R5, UR4, PT ;  /* 0x0000000405007c0c */ /* 0x000fe4000bf06070 */
[----:B------:R-:W-:Y:S01]  /*e590*/  ISETP.GE.U32.AND P1, PT, R4, UR4, PT ;  /* 0x0000000404007c0c */ /* 0x000fe2000bf26070 */
[----:B------:R-:W-:Y:S01]  /*e5a0*/  ULDC.64 UR4, c[0x0][0x680] ;  /* 0x0001a00000047ab9 */ /* 0x000fe20000000a00 */
[----:B------:R-:W-:Y:S02]  /*e5b0*/  LEA.HI.X.SX32 R0, R0, RZ, 0x1, P2 ;  /* 0x000000ff00007211 */ /* 0x000fe400010f0eff */
[----:B------:R-:W-:-:S04]  /*e5c0*/  LEA R4, P2, R3, UR4, 0x2 ;  /* 0x0000000403047c11 */ /* 0x000fc8000f8410ff */
[----:B------:R-:W-:-:S05]  /*e5d0*/  LEA.HI.X R5, R3, UR5, R0, 0x2, P2 ;  /* 0x0000000503057c11 */ /* 0x000fca00090f1400 */
[----:B------:R2:W-:Y:S04]  /*e5e0*/  @!P0 STG.E desc[UR50][R4.64], R13 ;  /* 0x0000000d04008986 */ /* 0x0005e8000c101932 */
[----:B------:R2:W-:Y:S02]  /*e5f0*/  @!P1 STG.E desc[UR50][R4.64+0x20], R11 ;  /* 0x0000200b04009986 */ /* 0x0005e4000c101932 */
.L_x_65:
[----:B------:R-:W-:Y:S05]  /*e600*/  BSYNC B0 ;  /* 0x0000000000007941 */ /* 0x000fea0003800000 */
.L_x_64:
[----:B------:R-:W-:Y:S01]  /*e610*/  ULDC.64 UR4, c[0x0][0x730] ;  /* 0x0001cc0000047ab9 */ /* 0x000fe20000000a00 */
[-C--:B------:R-:W-:Y:S01]  /*e620*/  FMUL R33, R106, R10.reuse ;  /* 0x0000000a6a217220 */ /* 0x080fe20000400000 */
[----:B------:R-:W-:Y:S01]  /*e630*/  ISETP.NE.U32.AND P0, PT, RZ, UR4, PT ;  /* 0x00000004ff007c0c */ /* 0x000fe2000bf05070 */
[-C--:B------:R-:W-:Y:S01]  /*e640*/  FMUL R32, R107, R10.reuse ;  /* 0x0000000a6b207220 */ /* 0x080fe20000400000 */
[-C--:B------:R-:W-:Y:S01]  /*e650*/  FMUL R35, R110, R10.reuse ;  /* 0x0000000a6e237220 */ /* 0x080fe20000400000 */
[-C--:B------:R-:W-:Y:S01]  /*e660*/  FMUL R34, R111, R10.reuse ;  /* 0x0000000a6f227220 */ /* 0x080fe20000400000 */
[----:B------:R-:W-:Y:S01]  /*e670*/  ISETP.NE.AND.EX P0, PT, RZ, UR5, PT, P0 ;  /* 0x00000005ff007c0c */ /* 0x000fe2000bf05300 */
[-C--:B------:R-:W-:Y:S01]  /*e680*/  FMUL R37, R98, R10.reuse ;  /* 0x0000000a62257220 */ /* 0x080fe20000400000 */
[-C--:B------:R-:W-:Y:S01]  /*e690*/  FMUL R36, R99, R10.reuse ;  /* 0x0000000a63247220 */ /* 0x080fe20000400000 */
[-C--:B------:R-:W-:Y:S01]  /*e6a0*/  FMUL R39, R102, R10.reuse ;  /* 0x0000000a66277220 */ /* 0x080fe20000400000 */
[-C--:B------:R-:W-:Y:S01]  /*e6b0*/  FMUL R38, R103, R10.reuse ;  /* 0x0000000a67267220 */ /* 0x080fe20000400000 */
[-C--:B------:R-:W-:Y:S01]  /*e6c0*/  FMUL R41, R90, R10.reuse ;  /* 0x0000000a5a297220 */ /* 0x080fe20000400000 */
[-C--:B------:R-:W-:Y:S01]  /*e6d0*/  FMUL R40, R91, R10.reuse ;  /* 0x0000000a5b287220 */ /* 0x080fe20000400000 */
[-C--:B------:R-:W-:Y:S01]  /*e6e0*/  FMUL R43, R94, R10.reuse ;  /* 0x0000000a5e2b7220 */ /* 0x080fe20000400000 */
[----:B------:R-:W-:-:S05]  /*e6f0*/  FMUL R42, R95, R10 ;  /* 0x0000000a5f2a7220 */ /* 0x000fca0000400000 */
[----:B------:R-:W-:Y:S05]  /*e700*/  @P0 BRA `(.L_x_66) ;  /* 0x0000000000240947 */ /* 0x000fea0003800000 */
[----:B------:R-:W-:Y:S02]  /*e710*/  ULDC.64 UR4, c[0x0][0x728] ;  /* 0x0001ca0000047ab9 */ /* 0x000fe40000000a00 */
[----:B------:R-:W-:-:S04]  /*e720*/  ISETP.NE.U32.AND P0, PT, RZ, UR4, PT ;  /* 0x00000004ff007c0c */ /* 0x000fc8000bf05070 */
[----:B------:R-:W-:-:S13]  /*e730*/  ISETP.NE.AND.EX P0, PT, RZ, UR5, PT, P0 ;  /* 0x00000005ff007c0c */ /* 0x000fda000bf05300 */
[----:B------:R-:W-:Y:S05]  /*e740*/  @!P0 BRA `(.L_x_67) ;  /* 0x00000000000c8947 */ /* 0x000fea0003800000 */
[----:B--2---:R-:W2:Y:S02]  /*e750*/  LDC.64 R4, c[0x0][0x728] ;  /* 0x0001ca00ff047b82 */ /* 0x004ea40000000a00 */
[----:B--2---:R3:W5:Y:S01]  /*e760*/  LDG.E R16, desc[UR50][R4.64] ;  /* 0x0000003204107981 */ /* 0x004762000c1e1900 */
[----:B------:R-:W-:Y:S05]  /*e770*/  BRA `(.L_x_66) ;  /* 0x0000000000087947 */ /* 0x000fea0003800000 */
.L_x_67:
[----:B------:R-:W-:Y:S02]  /*e780*/  ULDC UR4, c[0x0][0x720] ;  /* 0x0001c80000047ab9 */ /* 0x000fe40000000800 */
[----:B------:R-:W-:-:S07]  /*e790*/  IMAD.U32 R16, RZ, RZ, UR4 ;  /* 0x00000004ff107e24 */ /* 0x000fce000f8e00ff */
.L_x_66:
[----:B-1----:R-:W-:-:S04]  /*e7a0*/  MOV R0, RZ ;  /* 0x000000ff00007202 */ /* 0x002fc80000000f00 */
[----:B------:R-:W-:-:S13]  /*e7b0*/  LOP3.LUT P0, RZ, R0, 0x9f, RZ, 0xc0, !PT ;  /* 0x0000009f00ff7812 */ /* 0x000fda000780c0ff */
[----:B------:R-:W-:Y:S05]  /*e7c0*/  @!P0 BRA `(.L_x_68) ;  /* 0x0000000000408947 */ /* 0x000fea0003800000 */
[----:B------:R-:W-:Y:S01]  /*e7d0*/  MOV R0, 0x0 ;  /* 0x0000000000007802 */ /* 0x000fe20000000f00 */
[----:B------:R-:W-:Y:S01]  /*e7e0*/  ULDC.64 UR4, c[0x4][0x70] ;  /* 0x01001c0000047ab9 */ /* 0x000fe20000000a00 */
[----:B------:R-:W-:Y:S01]  /*e7f0*/  ULDC.64 UR6, c[0x4][0x8] ;  /* 0x0100020000067ab9 */ /* 0x000fe20000000a00 */
[----:B--23--:R-:W-:Y:S01]  /*e800*/  MOV R4, UR4 ;  /* 0x0000000400047c02 */ /* 0x00cfe20008000f00 */
[----:B------:R1:W2:Y:S01]  /*e810*/  LDC.64 R14, c[0x4][R0] ;  /* 0x01000000000e7b82 */ /* 0x0002a20000000a00 */
[----:B------:R-:W-:Y:S01]  /*e820*/  IMAD.U32 R5, RZ, RZ, UR5 ;  /* 0x00000005ff057e24 */ /* 0x000fe2000f8e00ff */
[----:B------:R-:W-:Y:S01]  /*e830*/  ULDC.64 UR4, c[0x4][0x78] ;  /* 0x01001e0000047ab9 */ /* 0x000fe20000000a00 */
[----:B------:R-:W-:Y:S01]  /*e840*/  MOV R10, UR6 ;  /* 0x00000006000a7c02 */ /* 0x000fe20008000f00 */
[----:B------:R-:W-:Y:S01]  /*e850*/  IMAD.U32 R7, RZ, RZ, UR5 ;  /* 0x00000005ff077e24 */ /* 0x000fe2000f8e00ff */
[----:B------:R-:W-:Y:S01]  /*e860*/  MOV R6, UR4 ;  /* 0x0000000400067c02 */ /* 0x000fe20008000f00 */
[----:B------:R-:W-:Y:S01]  /*e870*/  IMAD.U32 R11, RZ, RZ, UR7 ;  /* 0x00000007ff0b7e24 */ /* 0x000fe2000f8e00ff */
[----:B------:R-:W-:Y:S01]  /*e880*/  MOV R8, 0x70 ;  /* 0x0000007000087802 */ /* 0x000fe20000000f00 */
[----:B------:R-:W-:Y:S01]  /*e890*/  IMAD.MOV.U32 R12, RZ, RZ, 0x1 ;  /* 0x00000001ff0c7424 */ /* 0x000fe200078e00ff */
[----:B-1----:R-:W-:-:S07]  /*e8a0*/  MOV R13, RZ ;  /* 0x000000ff000d7202 */ /* 0x002fce0000000f00 */
[----:B------:R-:W-:-:S07]  /*e8b0*/  LEPC R20, `(.L_x_68) ;  /* 0x000000001014794e */ /* 0x000fce0000000000 */
[----:B--2--5:R-:W-:Y:S05]  /*e8c0*/  CALL.ABS.NOINC R14 ;  /* 0x000000000e007343 */ /* 0x024fea0003c00000 */
.L_x_68:
[----:B------:R-:W-:Y:S01]  /*e8d0*/  MOV R0, UR46 ;  /* 0x0000002e00007c02 */ /* 0x000fe20008000f00 */
[----:B------:R-:W-:-:S04]  /*e8e0*/  IMAD.U32 R25, RZ, RZ, UR37 ;  /* 0x00000025ff197e24 */ /* 0x000fc8000f8e00ff */
[----:B------:R-:W-:-:S04]  /*e8f0*/  IMAD R25, R0, 0x1100, R25 ;  /* 0x0000110000197824 */ /* 0x000fc800078e0219 */
[----:B------:R-:W-:-:S05]  /*e900*/  VIADD R26, R25, 0x28f00 ;  /* 0x00028f00191a7836 */ /* 0x000fca0000000000 */
        /* <DEDUP_REMOVED lines=18> */
.L_x_69:
[C---:B------:R-:W-:Y:S01]  /*ea30*/  SHF.L.U32 R0, R2.reuse, 0x3, RZ ;  /* 0x0000000302007819 */ /* 0x040fe200000006ff */
[----:B------:R-:W-:Y:S01]  /*ea40*/  ULDC.64 UR4, c[0x0][0x730] ;  /* 0x0001cc0000047ab9 */ /* 0x000fe20000000a00 */
[----:B--23--:R-:W-:Y:S01]  /*ea50*/  IMAD.SHL.U32 R4, R2, 0x10, RZ ;  /* 0x0000001002047824 */ /* 0x00cfe200078e00ff */
[----:B------:R-:W-:Y:S01]  /*ea60*/  ISETP.NE.U32.AND P0, PT, RZ, UR4, PT ;  /* 0x00000004ff007c0c */ /* 0x000fe2000bf05070 */
[----:B------:R-:W-:Y:S01]  /*ea70*/  ULDC UR4, c[0x0][0x720] ;  /* 0x0001c80000047ab9 */ /* 0x000fe20000000800 */
[----:B------:R-:W-:Y:S02]  /*ea80*/  LOP3.LUT R3, R0, 0x300, RZ, 0xc0, !PT ;  /* 0x0000030000037812 */ /* 0x000fe400078ec0ff */
[----:B------:R-:W-:Y:S02]  /*ea90*/  LOP3.LUT R0, R2, 0x7f, RZ, 0xc0, !PT ;  /* 0x0000007f02007812 */ /* 0x000fe400078ec0ff */
[----:B------:R-:W-:Y:S02]  /*eaa0*/  SHF.R.U32.HI R6, RZ, 0x1, R2 ;  /* 0x00000001ff067819 */ /* 0x000fe40000011602 */
[----:B------:R-:W-:Y:S01]  /*eab0*/  LOP3.LUT R5, R4, 0x40, RZ, 0xc0, !PT ;  /* 0x0000004004057812 */ /* 0x000fe200078ec0ff */
[----:B------:R-:W-:Y:S01]  /*eac0*/  VIADD R0, R0, 0x1f ;  /* 0x0000001f00007836 */ /* 0x000fe20000000000 */
[----:B------:R-:W-:-:S02]  /*ead0*/  ISETP.NE.AND.EX P0, PT, RZ, UR5, PT, P0 ;  /* 0x00000005ff007c0c */ /* 0x000fc4000bf05300 */
[----:B------:R-:W-:Y:S01]  /*eae0*/  LOP3.LUT R5, R5, 0x8, R6, 0xf8, !PT ;  /* 0x0000000805057812 */ /* 0x000fe200078ef806 */
[----:B------:R-:W-:Y:S01]  /*eaf0*/  IMAD.SHL.U32 R6, R2, 0x2, RZ ;  /* 0x0000000202067824 */ /* 0x000fe200078e00ff */
[----:B-----5:R-:W-:Y:S02]  /*eb00*/  FSEL R44, R16, UR4, !P0 ;  /* 0x00000004102c7c08 */ /* 0x020fe4000c000000 */
[----:B------:R-:W-:Y:S02]  /*eb10*/  ISETP.GT.U32.AND P0, PT, R0, 0x3e, PT ;  /* 0x0000003e0000780c */ /* 0x000fe40003f04070 */
[----:B------:R-:W-:Y:S01]  /*eb20*/  LEA R3, R24, R3, 0x4 ;  /* 0x0000000318037211 */ /* 0x000fe200078e20ff */
[-C--:B------:R-:W-:Y:S01]  /*eb30*/  FMUL R7, R141, R44.reuse ;  /* 0x0000002c8d077220 */ /* 0x080fe20000400000 */
[----:B------:R-:W-:Y:S01]  /*eb40*/  LOP3.LUT R5, R5, 0x8, R6, 0x78, !PT ;  /* 0x0000000805057812 */ /* 0x000fe200078e7806 */
[-C--:B------:R-:W-:Y:S01]  /*eb50*/  FMUL R6, R140, R44.reuse ;  /* 0x0000002c8c067220 */ /* 0x080fe20000400000 */
[----:B------:R-:W-:Y:S01]  /*eb60*/  LOP3.LUT R4, R4, 0x80, RZ, 0xc0, !PT ;  /* 0x0000008004047812 */ /* 0x000fe200078ec0ff */
[-C--:B------:R-:W-:Y:S01]  /*eb70*/  FMUL R0, R139, R44.reuse ;  /* 0x0000002c8b007220 */ /* 0x080fe20000400000 */
[-C--:B------:R-:W-:Y:S01]  /*eb80*/  FMUL R8, R142, R44.reuse ;  /* 0x0000002c8e087220 */ /* 0x080fe20000400000 */
[-C--:B------:R-:W-:Y:S01]  /*eb90*/  FMUL R9, R143, R44.reuse ;  /* 0x0000002c8f097220 */ /* 0x080fe20000400000 */
[----:B------:R-:W-:Y:S01]  /*eba0*/  IADD3 R10, R5, R3, R4 ;  /* 0x00000003050a7210 */ /* 0x000fe20007ffe004 */
[-C--:B------:R-:W-:Y:S01]  /*ebb0*/  FMUL R4, R136, R44.reuse ;  /* 0x0000002c88047220 */ /* 0x080fe20000400000 */
[-C--:B------:R-:W-:Y:S01]  /*ebc0*/  FMUL R3, R137, R44.reuse ;  /* 0x0000002c89037220 */ /* 0x080fe20000400000 */
[----:B------:R-:W-:Y:S01]  /*ebd0*/  FMUL R5, R138, R44 ;  /* 0x0000002c8a057220 */ /* 0x000fe20000400000 */
[----:B------:R-:W-:Y:S01]  /*ebe0*/  F2FP.BF16.F32.PACK_AB R6, R7, R6 ;  /* 0x000000060706723e */ /* 0x000fe200000010ff */
[----:B------:R-:W-:Y:S01]  /*ebf0*/  FMUL R11, R129, R44 ;  /* 0x0000002c810b7220 */ /* 0x000fe20000400000 */
[----:B------:R-:W-:Y:S01]  /*ec00*/  LEA R26, R10, R26, 0x1 ;  /* 0x0000001a0a1a7211 */ /* 0x000fe200078e08ff */
        /* <DEDUP_REMOVED lines=48> */
[----:B------:R-:W-:Y:S01]  /*ef10*/  IMAD R10, R10, 0x2, R25 ;  /* 0x000000020a0a7824 */ /* 0x000fe200078e0219 */
[----:B------:R-:W-:-:S02]  /*ef20*/  F2FP.BF16.F32.PACK_AB R5, R0, R5 ;  /* 0x000000050005723e */ /* 0x000fc400000010ff */
[----:B------:R-:W-:Y:S01]  /*ef30*/  F2FP.BF16.F32.PACK_AB R7, R9, R8 ;  /* 0x000000080907723e */ /* 0x000fe200000010ff */
[----:B------:R-:W-:Y:S06]  /*ef40*/  @P0 BRA `(.L_x_70) ;  /* 0x0000000000040947 */ /* 0x000fec0003800000 */
[----:B------:R-:W-:-:S04]  /*ef50*/  DEPBAR.LE SB0, 0x1 ;  /* 0x000080400000791a */ /* 0x000fc80000000000 */
.L_x_70:
[----:B------:R-:W-:Y:S05]  /*ef60*/  WARPSYNC.ALL ;  /* 0x0000000000007948 */ /* 0x000fea0003800000 */
[----:B------:R-:W-:Y:S01]  /*ef70*/  BAR.SYNC.DEFER_BLOCKING 0x1, 0x80 ;  /* 0x0042000000007b1d */ /* 0x000fe20000010000 */
[----:B------:R-:W-:Y:S02]  /*ef80*/  F2FP.BF16.F32.PACK_AB R128, R11, R128 ;  /* 0x000000800b80723e */ /* 0x000fe400000010ff */
[----:B------:R-:W-:Y:S02]  /*ef90*/  F2FP.BF16.F32.PACK_AB R129, R12, R13 ;  /* 0x0000000d0c81723e */ /* 0x000fe400000010ff */
[----:B------:R-:W-:Y:S01]  /*efa0*/  F2FP.BF16.F32.PACK_AB R130, R133, R132 ;  /* 0x000000848582723e */ /* 0x000fe200000010ff */
[----:B------:R-:W-:Y:S01]  /*efb0*/  BSSY B0, `(.L_x_71) ;  /* 0x0000017000007945 */ /* 0x000fe20003800000 */
[----:B------:R-:W-:Y:S01]  /*efc0*/  F2FP.BF16.F32.PACK_AB R131, R14, R15 ;  /* 0x0000000f0e83723e */ /* 0x000fe200000010ff */
[----:B------:R1:W-:Y:S01]  /*efd0*/  STSM.16.M88.4 [R10+0x28f00], R4 ;  /* 0x028f00040a007844 */ /* 0x0003e20000000200 */
[----:B------:R-:W-:Y:S01]  /*efe0*/  @!PT LDS RZ, [RZ] ;  /* 0x00000000fffff984 */ /* 0x000fe20000000800 */
[----:B------:R-:W-:Y:S01]  /*eff0*/  @!PT LDS RZ, [RZ] ;  /* 0x00000000fffff984 */ /* 0x000fe20000000800 */
[----:B------:R-:W-:Y:S01]  /*f000*/  @!PT LDS RZ, [RZ] ;  /* 0x00000000fffff984 */ /* 0x000fe20000000800 */
[----:B------:R-:W-:Y:S01]  /*f010*/  @!PT LDS RZ, [RZ] ;  /* 0x00000000fffff984 */ /* 0x000fe20000000800 */
[----:B------:R2:W-:Y:S06]  /*f020*/  MEMBAR.ALL.CTA ;  /* 0x0000000000007992 */ /* 0x0005ec0000008000 */
[----:B--2---:R-:W2:Y:S02]  /*f030*/  FENCE.VIEW.ASYNC.S ;  /* 0x00000000000073c6 */ /* 0x004ea40000000000 */
[----:B--2---:R-:W-:Y:S06]  /*f040*/  BAR.SYNC.DEFER_BLOCKING 0x1, 0x80 ;  /* 0x0042000000007b1d */ /* 0x004fec0000010000 */
[----:B------:R-:W-:Y:S05]  /*f050*/  @P0 BRA `(.L_x_72) ;  /* 0x0000000000300947 */ /* 0x000fea0003800000 */
[----:B------:R-:W-:Y:S01]  /*f060*/  R2UR UR32, R25 ;  /* 0x00000000192072ca */ /* 0x000fe200000e0000 */
[----:B------:R-:W-:Y:S02]  /*f070*/  UIADD3 UR35, -UR39, URZ, URZ ;  /* 0x0000003f27237290 */ /* 0x000fe4000fffe13f */
[----:B------:R-:W-:Y:S01]  /*f080*/  UIADD3 UR6, UP0, UR48, 0x670, URZ ;  /* 0x0000067030067890 */ /* 0x000fe2000ff1e03f */
[----:B------:R-:W-:Y:S01]  /*f090*/  ULDC UR4, c[0x0][0xa10] ;  /* 0x0002840000047ab9 */ /* 0x000fe20000000800 */
[----:B------:R-:W-:Y:S02]  /*f0a0*/  USHF.L.U32 UR34, UR38, 0x6, URZ ;  /* 0x0000000626227899 */ /* 0x000fe4000800063f */
[----:B------:R-:W-:Y:S02]  /*f0b0*/  UIMAD UR35, UR4, UR35, UR40 ;  /* 0x00000023042372a4 */ /* 0x000fe4000f8e0228 */
[----:B------:R-:W-:Y:S01]  /*f0c0*/  UIADD3.X UR7, URZ, UR49, URZ, UP0, !UPT ;  /* 0x000000313f077290 */ /* 0x000fe200087fe43f */
[----:B------:R-:W-:-:S03]  /*f0d0*/  UMOV UR33, URZ ;  /* 0x0000003f00217c82 */ /* 0x000fc60008000000 */
[----:B------:R-:W-:-:S09]  /*f0e0*/  UIADD3 UR32, UR32, 0x28f00, URZ ;  /* 0x00028f0020207890 */ /* 0x000fd2000fffe03f */
[----:B------:R2:W-:Y:S01]  /*f0f0*/  UTMASTG.4D [UR32], [UR6] ;  /* 0x00000020060073b5 */ /* 0x0005e20008018000 */
[----:B------:R0:W-:Y:S01]  /*f100*/  UTMACMDFLUSH ;  /* 0x00000000000079b7 */ /* 0x0001e20000000000 */
[----:B--2---:R-:W-:-:S04]  /*f110*/  DEPBAR.LE SB0, 0x1 ;  /* 0x000080400000791a */ /* 0x004fc80000000000 */
.L_x_72:
[----:B------:R-:W-:Y:S05]  /*f120*/  BSYNC B0 ;  /* 0x0000000000007941 */ /* 0x000fea0003800000 */
.L_x_71:
        /* <DEDUP_REMOVED lines=12> */
[----:B---3--:R-:W3:Y:S02]  /*f1f0*/  FENCE.VIEW.ASYNC.S ;  /* 0x00000000000073c6 */ /* 0x008ee40000000000 */
[----:B---3--:R-:W-:Y:S06]  /*f200*/  BAR.SYNC.DEFER_BLOCKING 0x1, 0x80 ;  /* 0x0042000000007b1d */ /* 0x008fec0000010000 */
        /* <DEDUP_REMOVED lines=8> */
[----:B------:R-:W-:-:S03]  /*f290*/  UMOV UR33, 0x10 ;  /* 0x0000001000217882 */ /* 0x000fc60000000000 */
[----:B------:R-:W-:-:S09]  /*f2a0*/  UIADD3 UR32, UR32, 0x29700, URZ ;  /* 0x0002970020207890 */ /* 0x000fd2000fffe03f */
[----:B------:R3:W-:Y:S01]  /*f2b0*/  UTMASTG.4D [UR32], [UR6] ;  /* 0x00000020060073b5 */ /* 0x0007e20008018000 */
[----:B------:R0:W-:Y:S01]  /*f2c0*/  UTMACMDFLUSH ;  /* 0x00000000000079b7 */ /* 0x0001e20000000000 */
[----:B---3--:R-:W-:-:S04]  /*f2d0*/  DEPBAR.LE SB0, 0x1 ;  /* 0x000080400000791a */ /* 0x008fc80000000000 */
.L_x_74:
[----:B------:R-:W-:Y:S05]  /*f2e0*/  BSYNC B0 ;  /* 0x0000000000007941 */ /* 0x000fea0003800000 */
.L_x_73:
[----:B------:R-:W-:Y:S01]  /*f2f0*/  BAR.SYNC.DEFER_BLOCKING 0x1, 0x80 ;  /* 0x0042000000007b1d */ /* 0x000fe20000010000 */
[----:B------:R-:W-:Y:S02]  /*f300*/  F2FP.BF16.F32.PACK_AB R112, R113, R112 ;  /* 0x000000707170723e */ /* 0x000fe400000010ff */
[----:B------:R-:W-:Y:S02]  /*f310*/  F2FP.BF16.F32.PACK_AB R113, R28, R29 ;  /* 0x0000001d1c71723e */ /* 0x000fe400000010ff */
[----:B------:R-:W-:Y:S01]  /*f320*/  F2FP.BF16.F32.PACK_AB R114, R117, R116 ;  /* 0x000000747572723e */ /* 0x000fe200000010ff */
[----:B------:R-:W-:Y:S01]  /*f330*/  BSSY B0, `(.L_x_75) ;  /* 0x0000018000007945 */ /* 0x000fe20003800000 */
[----:B------:R-:W-:Y:S01]  /*f340*/  F2FP.BF16.F32.PACK_AB R115, R30, R31 ;  /* 0x0000001f1e73723e */ /* 0x000fe200000010ff */
[----:B------:R3:W-:Y:S01]  /*f350*/  STSM.16.M88.4 [R26], R120 ;  /* 0x000000781a007844 */ /* 0x0007e20000000200 */
[----:B------:R-:W-:Y:S01]  /*f360*/  @!PT LDS RZ, [RZ] ;  /* 0x00000000fffff984 */ /* 0x000fe20000000800 */
[----:B------:R-:W-:Y:S01]  /*f370*/  @!PT LDS RZ, [RZ] ;  /* 0x00000000fffff984 */ /* 0x000fe20000000800 */
[----:B------:R-:W-:Y:S01]  /*f380*/  @!PT LDS RZ, [RZ] ;  /* 0x00000000fffff984 */ /* 0x000fe20000000800 */
[----:B------:R-:W-:Y:S01]  /*f390*/  @!PT LDS RZ, [RZ] ;  /* 0x00000000fffff984 */ /* 0x000fe20000000800 */
[----:B------:R4:W-:Y:S06]  /*f3a0*/  MEMBAR.ALL.CTA ;  /* 0x0000000000007992 */ /* 0x0009ec0000008000 */
[----:B----4-:R-:W4:Y:S02]  /*f3b0*/  FENCE.VIEW.ASYNC.S ;  /* 0x00000000000073c6 */ /* 0x010f240000000000 */
[----:B----4-:R-:W-:Y:S06]  /*f3c0*/  BAR.SYNC.DEFER_BLOCKING 0x1, 0x80 ;  /* 0x0042000000007b1d */ /* 0x010fec0000010000 */
        /* <DEDUP_REMOVED lines=9> */
[----:B------:R-:W-:Y:S01]  /*f460*/  UIADD3 UR8, UR8, 0x28f00, URZ ;  /* 0x00028f0008087890 */ /* 0x000fe2000fffe03f */
[----:B------:R-:W-:-:S08]  /*f470*/  UMOV UR12, UR36 ;  /* 0x00000024000c7c82 */ /* 0x000fd00008000000 */
[----:B------:R4:W-:Y:S01]  /*f480*/  UTMASTG.4D [UR8], [UR6] ;  /* 0x00000008060073b5 */ /* 0x0009e20008018000 */
[----:B------:R0:W-:Y:S01]  /*f490*/  UTMACMDFLUSH ;  /* 0x00000000000079b7 */ /* 0x0001e20000000000 */
[----:B----4-:R-:W-:-:S04]  /*f4a0*/  DEPBAR.LE SB0, 0x1 ;  /* 0x000080400000791a */ /* 0x010fc80000000000 */
.L_x_76:
[----:B------:R-:W-:Y:S05]  /*f4b0*/  BSYNC B0 ;  /* 0x0000000000007941 */ /* 0x000fea0003800000 */
.L_x_75:
        /* <DEDUP_REMOVED lines=12> */
[----:B-----5:R-:W5:Y:S02]  /*f580*/  FENCE.VIEW.ASYNC.S ;  /* 0x00000000000073c6 */ /* 0x020f640000000000 */
[----:B-----5:R-:W-:Y:S06]  /*f590*/  BAR.SYNC.DEFER_BLOCKING 0x1, 0x80 ;  /* 0x0042000000007b1d */ /* 0x020fec0000010000 */
        /* <DEDUP_REMOVED lines=13> */
[----:B-1----:R-:W-:-:S04]  /*f670*/  DEPBAR.LE SB0, 0x1 ;  /* 0x000080400000791a */ /* 0x002fc80000000000 */
.L_x_78:
[----:B------:R-:W-:Y:S05]  /*f680*/  BSYNC B0 ;  /* 0x0000000000007941 */ /* 0x000fea0003800000 */
.L_x_77:
        /* <DEDUP_REMOVED lines=28> */
.L_x_80:
[----:B------:R-:W-:Y:S05]  /*f850*/  BSYNC B0 ;  /* 0x0000000000007941 */ /* 0x000fea0003800000 */
.L_x_79:
        /* <DEDUP_REMOVED lines=28> */
.L_x_82:
[----:B------:R-:W-:Y:S05]  /*fa20*/  BSYNC B0 ;  /* 0x0000000000007941 */ /* 0x000fea0003800000 */
.L_x_81:
[----:B------:R-:W-:Y:S06]  /*fa30*/  BAR.SYNC.DEFER_BLOCKING 0x1, 0x80 ;  /* 0x0042000000007b1d */ /* 0x000fec0000010000 */
[----:B------:R-:W-:Y:S01]  /*fa40*/  BSSY B0, `(.L_x_83) ;  /* 0x0000016000007945 */ /* 0x000fe20003800000 */
        /* <DEDUP_REMOVED lines=19> */
[----:B------:R1:W-:Y:S02]  /*fb80*/  UTMASTG.4D [UR8], [UR6] ;  /* 0x00000008060073b5 */ /* 0x0003e40008018000 */
[----:B-1----:R0:W-:Y:S02]  /*fb90*/  UTMACMDFLUSH ;  /* 0x00000000000079b7 */ /* 0x0021e40000000000 */
.L_x_84:
[----:B------:R-:W-:Y:S05]  /*fba0*/  BSYNC B0 ;  /* 0x0000000000007941 */ /* 0x000fea0003800000 */
.L_x_83:
[----:B------:R-:W-:Y:S01]  /*fbb0*/  ULEA UR4, UR46, 0xfffffff8, 0x3 ;  /* 0xfffffff82e047891 */ /* 0x000fe2000f8e183f */
[----:B------:R-:W-:-:S04]  /*fbc0*/  DEPBAR.LE SB0, 0x0 ;  /* 0x000080000000791a */ /* 0x000fc80000000000 */
[----:B------:R-:W-:Y:S01]  /*fbd0*/  ULOP3.LUT UR4, UR4, 0x8, URZ, 0xc0, !UPT ;  /* 0x0000000804047892 */ /* 0x000fe2000f8ec03f */
[----:B------:R-:W-:-:S03]  /*fbe0*/  LOP3.LUT R19, R19, 0x1, RZ, 0x3c, !PT ;  /* 0x0000000113137812 */ /* 0x000fc600078e3cff */
[----:B------:R-:W-:-:S06]  /*fbf0*/  ULOP3.LUT UR4, UR4, 0x18, URZ, 0x3c, !UPT ;  /* 0x0000001804047892 */ /* 0x000fcc000f8e3c3f */
[----:B------:R-:W-:Y:S01]  /*fc00*/  MOV R0, UR4 ;  /* 0x0000000400007c02 */ /* 0x000fe20008000f00 */
[----:B------:R-:W-:Y:S02]  /*fc10*/  ULDC UR4, c[0x0][0xc] ;  /* 0x0000030000047ab9 */ /* 0x000fe40000000800 */
[----:B------:R-:W-:Y:S01]  /*fc20*/  VIADD R17, R17, UR4 ;  /* 0x0000000411117c36 */ /* 0x000fe20008000000 */
[----:B------:R-:W-:Y:S01]  /*fc30*/  ULDC UR4, c[0x0][0xa00] ;  /* 0x0002800000047ab9 */ /* 0x000fe20000000800 */
[----:B------:R1:W-:Y:S03]  /*fc40*/  SYNCS.ARRIVE.TRANS64.A1T0 RZ, [R0+UR37+0x2c290], RZ ;  /* 0x02c290ff00ff79a7 */ /* 0x0003e60008100025 */
[----:B------:R-:W-:-:S13]  /*fc50*/  ISETP.GE.AND P0, PT, R17, UR4, PT ;  /* 0x0000000411007c0c */ /* 0x000fda000bf06270 */
[----:B-1----:R-:W-:Y:S05]  /*fc60*/  @!P0 BRA `(.L_x_85) ;  /* 0xffffff10003c8947 */ /* 0x002fea000383ffff */
[----:B------:R-:W-:Y:S05]  /*fc70*/  EXIT ;  /* 0x000000000000794d */ /* 0x000fea0003800000 */
.L_x_6:
[----:B------:R-:W-:-:S08]  /*fc80*/  NOP ;  /* 0x0000000000007918 */ /* 0x000fd00000000000 */
[----:B------:R-:W2:-:S00]  /*fc90*/  USETMAXREG.DEALLOC.CTAPOOL 0x18 ;  /* 0x00000018000079c8 */ /* 0x000e8000080e0500 */
[----:B------:R-:W-:-:S13]  /*fca0*/  PLOP3.LUT P3, PT, PT, PT, UP0, 0x80, 0x0 ;  /* 0x000000000000781c */ /* 0x000fda0003f6f008 */
[----:B--2---:R-:W-:Y:S05]  /*fcb0*/  @!P3 BRA `(.L_x_86) ;  /* 0x0000000c0034b947 */ /* 0x004fea0003800000 */
[----:B------:R-:W-:-:S13]  /*fcc0*/  PLOP3.LUT P2, PT, PT, PT, UP1, 0x80, 0x0 ;  /* 0x000000000000781c */ /* 0x000fda0003f4f018 */
[----:B-1----:R-:W-:Y:S05]  /*fcd0*/  @P2 EXIT ;  /* 0x000000000000294d */ /* 0x002fea0003800000 */
[----:B------:R-:W-:Y:S02]  /*fce0*/  ULDC UR4, c[0x0][0xa00] ;  /* 0x0002800000047ab9 */ /* 0x000fe40000000800 */
[----:B------:R-:W-:-:S13]  /*fcf0*/  ISETP.GE.AND P2, PT, R17, UR4, PT ;  /* 0x0000000411007c0c */ /* 0x000fda000bf46270 */
[----:B------:R-:W-:Y:S05]  /*fd00*/  @P2 EXIT ;  /* 0x000000000000294d */ /* 0x000fea0003800000 */
[----:B------:R-:W-:Y:S01]  /*fd10*/  LOP3.LUT P2, RZ, R2, 0x1f, RZ, 0xc0, !PT ;  /* 0x0000001f02ff7812 */ /* 0x000fe2000784c0ff */
[----:B------:R-:W-:Y:S01]  /*fd20*/  BSSY B0, `(.L_x_87) ;  /* 0x00000c5000007945 */ /* 0x000fe20003800000 */
[----:B------:R-:W-:Y:S01]  /*fd30*/  MOV R4, 0x1 ;  /* 0x0000000100047802 */ /* 0x000fe20000000f00 */
[----:B------:R-:W-:Y:S01]  /*fd40*/  IMAD.MOV.U32 R0, RZ, RZ, RZ ;  /* 0x000000ffff007224 */ /* 0x000fe200078e00ff */
[----:B------:R-:W-:Y:S01]  /*fd50*/  PLOP3.LUT P0, PT, P2, P0, PT, 0x2a, 0x0 ;  /* 0x000000000000781c */ /* 0x000fe20001700572 */
[----:B------:R-:W-:Y:S01]  /*fd60*/  ULOP3.LUT UR24, UR44, 0x2, URZ, 0xfc, !UPT ;  /* 0x000000022c187892 */ /* 0x000fe2000f8efc3f */
[----:B------:R-:W-:Y:S01]  /*fd70*/  MOV R5, 0x1 ;  /* 0x0000000100057802 */ /* 0x000fe20000000f00 */
[----:B------:R-:W-:Y:S01]  /*fd80*/  ULDC UR25, c[0x0][0xc] ;  /* 0x0000030000197ab9 */ /* 0x000fe20000000800 */
[----:B------:R-:W-:Y:S01]  /*fd90*/  ULDC.64 UR22, c[0x0][0x198] ;  /* 0x0000660000167ab9 */ /* 0x000fe20000000a00 */
[----:B------:R-:W-:-:S08]  /*fda0*/  ULDC UR26, c[0x0][0xa00] ;  /* 0x00028000001a7ab9 */ /* 0x000fd00000000800 */
.L_x_102:
[----:B------:R-:W1:Y:S01]  /*fdb0*/  LDC R6, c[0x0][0xa04] ;  /* 0x00028100ff067b82 */ /* 0x000e620000000800 */
[----:B------:R-:W-:Y:S01]  /*fdc0*/  IMAD.MOV.U32 R7, RZ, RZ, R17 ;  /* 0x000000ffff077224 */ /* 0x000fe200078e0011 */
[----:B------:R-:W-:-:S06]  /*fdd0*/  UMOV UR4, 0xffffffff ;  /* 0xffffffff00047882 */ /* 0x000fcc0000000000 */
[----:B------:R-:W2:Y:S08]  /*fde0*/  LDC R10, c[0x0][0xa10] ;  /* 0x00028400ff0a7b82 */ /* 0x000eb00000000800 */
[----:B------:R-:W3:Y:S01]  /*fdf0*/  LDC R13, c[0x0][0xa1c] ;  /* 0x00028700ff0d7b82 */ /* 0x000ee20000000800 */
[----:B-1----:R-:W-:Y:S02]  /*fe00*/  ISETP.NE.AND P2, PT, R6, 0x1, PT ;  /* 0x000000010600780c */ /* 0x002fe40003f45270 */
[----:B--2---:R-:W-:-:S11]  /*fe10*/  ISETP.NE.AND P3, PT, R10, 0x1, PT ;  /* 0x000000010a00780c */ /* 0x004fd60003f65270 */
[----:B------:R-:W1:Y:S01]  /*fe20*/  @P2 LDC.64 R8, c[0x0][0xa08] ;  /* 0x00028200ff082b82 */ /* 0x000e620000000a00 */
[----:B---3--:R-:W-:-:S07]  /*fe30*/  ISETP.NE.AND P4, PT, R13, 0x1, PT ;  /* 0x000000010d00780c */ /* 0x008fce0003f85270 */
[----:B------:R-:W2:Y:S08]  /*fe40*/  @P3 LDC R12, c[0x0][0xa14] ;  /* 0x00028500ff0c3b82 */ /* 0x000eb00000000800 */
[----:B------:R-:W3:Y:S08]  /*fe50*/  @P3 LDC R11, c[0x0][0xa18] ;  /* 0x00028600ff0b3b82 */ /* 0x000ef00000000800 */
[----:B------:R-:W4:Y:S01]  /*fe60*/  @P4 LDC.64 R2, c[0x0][0xa20] ;  /* 0x00028800ff024b82 */ /* 0x000f220000000a00 */
[----:B-1----:R-:W-:-:S05]  /*fe70*/  @P2 IMAD.HI.U32 R8, R17, R8, RZ ;  /* 0x0000000811082227 */ /* 0x002fca00078e00ff */
[----:B------:R-:W-:-:S04]  /*fe80*/  @P2 SHF.R.U32.HI R7, RZ, R9, R8 ;  /* 0x00000009ff072219 */ /* 0x000fc80000011608 */
[----:B------:R-:W-:Y:S01]  /*fe90*/  MOV R9, R7 ;  /* 0x0000000700097202 */ /* 0x000fe20000000f00 */
[----:B--2---:R-:W-:-:S05]  /*fea0*/  @P3 IMAD.HI.U32 R8, R7, R12, RZ ;  /* 0x0000000c07083227 */ /* 0x004fca00078e00ff */
[----:B---3--:R-:W-:-:S05]  /*feb0*/  @P3 SHF.R.U32.HI R9, RZ, R11, R8 ;  /* 0x0000000bff093219 */ /* 0x008fca0000011608 */
[----:B----4-:R-:W-:-:S04]  /*fec0*/  @P4 IMAD.HI.U32 R8, R9, R2, RZ ;  /* 0x0000000209084227 */ /* 0x010fc800078e00ff */
[--C-:B------:R-:W-:Y:S01]  /*fed0*/  IMAD.MOV.U32 R2, RZ, RZ, R9.reuse ;  /* 0x000000ffff027224 */ /* 0x100fe200078e0009 */
[----:B------:R-:W-:Y:S01]  /*fee0*/  @P4 SHF.R.U32.HI R2, RZ, R3, R8 ;  /* 0x00000003ff024219 */ /* 0x000fe20000011608 */
[----:B------:R-:W-:-:S03]  /*fef0*/  IMAD.MOV R3, RZ, RZ, -R9 ;  /* 0x000000ffff037224 */ /* 0x000fc600078e0a09 */
[----:B------:R-:W-:Y:S01]  /*ff00*/  IADD3 R2, -R2, RZ, RZ ;  /* 0x000000ff02027210 */ /* 0x000fe20007ffe1ff */
[----:B------:R-:W-:-:S04]  /*ff10*/  IMAD R10, R10, R3, R7 ;  /* 0x000000030a0a7224 */ /* 0x000fc800078e0207 */
[----:B------:R-:W-:Y:S01]  /*ff20*/  IMAD R2, R13, R2, R9 ;  /* 0x000000020d027224 */ /* 0x000fe200078e0209 */
[----:B------:R-:W-:Y:S06]  /*ff30*/  BRA.DIV UR4, `(.L_x_88) ;  /* 0x0000002604087947 */ /* 0x000fec000b800000 */
[----:B------:R-:W-:-:S13]  /*ff40*/  ELECT P6, URZ, PT ;  /* 0x00000000003f782f */ /* 0x000fda00038c0000 */
.L_x_141:
[----:B------:R-:W-:Y:S01]  /*ff50*/  IADD3 R3, -R7, RZ, RZ ;  /* 0x000000ff07037210 */ /* 0x000fe20007ffe1ff */
[----:B------:R-:W-:Y:S04]  /*ff60*/  BSSY B1, `(.L_x_89) ;  /* 0x0000049000017945 */ /* 0x000fe80003800000 */
[----:B------:R-:W-:Y:S01]  /*ff70*/  IMAD R3, R6, R3, R17 ;  /* 0x0000000306037224 */ /* 0x000fe200078e0211 */
[----:B------:R-:W-:-:S03]  /*ff80*/  MOV R6, RZ ;  /* 0x000000ff00067202 */ /* 0x000fc60000000f00 */
[----:B------:R-:W-:Y:S01]  /*ff90*/  IMAD.SHL.U32 R3, R3, 0x80, RZ ;  /* 0x0000008003037824 */ /* 0x000fe200078e00ff */
[----:B------:R-:W-:Y:S06]  /*ffa0*/  @!P6 BRA `(.L_x_90) ;  /* 0x000000040010e947 */ /* 0x000fec0003800000 */
[----:B------:R-:W1:Y:S01]  /*ffb0*/  S2R R7, SR_CgaCtaId ;  /* 0x0000000000077919 */ /* 0x000e620000008800 */
[----:B------:R-:W-:-:S04]  /*ffc0*/  MOV R6, 0x400 ;  /* 0x0000040000067802 */ /* 0x000fc80000000f00 */
[----:B-1----:R-:W-:Y:S02]  /*ffd0*/  LEA R9, R7, R6, 0x18 ;  /* 0x0000000607097211 */ /* 0x002fe400078ec0ff */
[----:B------:R-:W-:-:S03]  /*ffe0*/  SHF.L.U32 R6, R5, 0x1f, RZ ;  /* 0x0000001f05067819 */ /* 0x000fc600000006ff */
[----:B------:R-:W-:-:S04]  /*fff0*/  IMAD R7, R0, 0x8, R9 ;  /* 0x0000000800077824 */ /* 0x000fc800078e0209 */
[----:B------:R-:W1:Y:S02]  /*10000*/  SYNCS.PHASECHK.TRANS64.TRYWAIT P2, [R7+URZ+0x2c260], R6 ;  /* 0x02c26006070075a7 */ /* 0x000e64000804017f */
[----:B-1----:R-:W-:Y:S05]  /*10010*/  @!P2 BRA `(.L_x_91) ;  /* 0x0000002000f0a947 */ /* 0x002fea0003800000 */
.L_x_142:
[----:B------:R-:W-:Y:S01]  /*10020*/  UPRMT UR4, UR24, 0x9910, URZ ;  /* 0x0000991018047896 */ /* 0x000fe2000800003f */
[----:B-1----:R-:W-:-:S03]  /*10030*/  @P1 MOV R6, 0x3800 ;  /* 0x0000380000061802 */ /* 0x002fc60000000f00 */
[----:B------:R-:W-:Y:S01]  /*10040*/  UISETP.NE.AND UP0, UPT, UR4, 0x2, UPT ;  /* 0x000000020400788c */ /* 0x000fe2000bf05270 */
[----:B------:R1:W-:Y:S05]  /*10050*/  @P1 SYNCS.ARRIVE.TRANS64 RZ, [R7+URZ+0x2c250], R6 ;  /* 0x02c2500607ff19a7 */ /* 0x0003ea000800003f */
[----:B------:R-:W-:-:S13]  /*10060*/  PLOP3.LUT P2, PT, PT, PT, UP0, 0x80, 0x0 ;  /* 0x000000000000781c */ /* 0x000fda0003f4f008 */
[----:B-1----:R-:W-:Y:S05]  /*10070*/  @P2 BRA `(.L_x_92) ;  /* 0x0000000000042947 */ /* 0x002fea0003800000 */
[----:B------:R-:W-:Y:S01]  /*10080*/  BPT.TRAP 0x1 ;  /* 0x000000040000795c */ /* 0x000fe20000300000 */
.L_x_92:
[----:B------:R-:W-:Y:S05]  /*10090*/  @P0 BRA `(.L_x_93) ;  /* 0x0000000000040947 */ /* 0x000fea0003800000 */
[----:B------:R-:W-:Y:S01]  /*100a0*/  BPT.TRAP 0x1 ;  /* 0x000000040000795c */ /* 0x000fe20000300000 */
.L_x_93:
[----:B------:R-:W-:Y:S01]  /*100b0*/  R2UR UR5, R9 ;  /* 0x00000000090572ca */ /* 0x000fe200000e0000 */
[----:B------:R-:W-:Y:S01]  /*100c0*/  UIADD3 UR4, UP0, UR22, 0xf0, URZ ;  /* 0x000000f016047890 */ /* 0x000fe2000ff1e03f */
[----:B------:R-:W-:Y:S01]  /*100d0*/  R2UR UR14, R0 ;  /* 0x00000000000e72ca */ /* 0x000fe200000e0000 */
[----:B------:R-:W-:Y:S01]  /*100e0*/  UMOV UR10, URZ ;  /* 0x0000003f000a7c82 */ /* 0x000fe20008000000 */
[----:B------:R-:W-:Y:S01]  /*100f0*/  R2UR UR9, R7 ;  /* 0x00000000070972ca */ /* 0x000fe200000e0000 */
[----:B------:R-:W-:Y:S01]  /*10100*/  UMOV UR6, 0x0 ;  /* 0x0000000000067882 */ /* 0x000fe20000000000 */
[----:B------:R-:W-:Y:S01]  /*10110*/  R2UR UR11, R3 ;  /* 0x00000000030b72ca */ /* 0x000fe200000e0000 */
[----:B------:R-:W-:Y:S01]  /*10120*/  UMOV UR7, 0x10000000 ;  /* 0x1000000000077882 */ /* 0x000fe20000000000 */
[----:B------:R-:W-:Y:S01]  /*10130*/  R2UR UR12, R10 ;  /* 0x000000000a0c72ca */ /* 0x000fe200000e0000 */
[----:B------:R-:W-:Y:S01]  /*10140*/  UMOV UR16, 0x10 ;  /* 0x0000001000107882 */ /* 0x000fe20000000000 */
[----:B------:R-:W-:Y:S01]  /*10150*/  R2UR UR13, R2 ;  /* 0x00000000020d72ca */ /* 0x000fe200000e0000 */
[----:B------:R-:W-:Y:S01]  /*10160*/  UMOV UR18, 0x20 ;  /* 0x0000002000127882 */ /* 0x000fe20000000000 */
[----:B------:R-:W-:Y:S01]  /*10170*/  UMOV UR20, 0x30 ;  /* 0x0000003000147882 */ /* 0x000fe20000000000 */
[----:B------:R-:W-:Y:S01]  /*10180*/  UMOV UR21, 0x40 ;  /* 0x0000004000157882 */ /* 0x000fe20000000000 */
[----:B------:R-:W-:Y:S01]  /*10190*/  VIADD R0, R0, 0x1 ;  /* 0x0000000100007836 */ /* 0x000fe20000000000 */
[----:B------:R-:W-:-:S02]  /*101a0*/  UIMAD UR14, UR14, 0x3800, UR5 ;  /* 0x000038000e0e78a4 */ /* 0x000fc4000f8e0205 */
[----:B------:R-:W-:Y:S02]  /*101b0*/  UIADD3 UR9, UR9, 0x2c250, URZ ;  /* 0x0002c25009097890 */ /* 0x000fe4000fffe03f */
[----:B------:R-:W-:Y:S01]  /*101c0*/  UIADD3.X UR5, URZ, UR23, URZ, UP0, !UPT ;  /* 0x000000173f057290 */ /* 0x000fe200087fe43f */
[C---:B------:R-:W-:Y:S01]  /*101d0*/  ISETP.NE.AND P2, PT, R0.reuse, 0x2, PT ;  /* 0x000000020000780c */ /* 0x040fe20003f45270 */
[----:B------:R-:W-:Y:S02]  /*101e0*/  UIADD3 UR15, UR14, 0x800, URZ ;  /* 0x000008000e0f7890 */ /* 0x000fe4000fffe03f */
[----:B------:R-:W-:Y:S01]  /*101f0*/  UIADD3 UR17, UR14, 0x1000, URZ ;  /* 0x000010000e117890 */ /* 0x000fe2000fffe03f */
[----:B------:R-:W-:Y:S01]  /*10200*/  SEL R6, RZ, 0x1, P2 ;  /* 0x00000001ff067807 */ /* 0x000fe20001000000 */
[----:B------:R-:W-:Y:S01]  /*10210*/  UMOV UR8, UR14 ;  /* 0x0000000e00087c82 */ /* 0x000fe20008000000 */
[----:B------:R-:W-:Y:S01]  /*10220*/  UIADD3 UR19, UR14, 0x1800, URZ ;  /* 0x000018000e137890 */ /* 0x000fe2000fffe03f */
[----:B------:R-:W-:Y:S01]  /*10230*/  SEL R0, R0, RZ, P2 ;  /* 0x000000ff00007207 */ /* 0x000fe20001000000 */
[----:B------:R1:W-:Y:S01]  /*10240*/  UTMALDG.4D [UR8], [UR4], desc[UR6] ;  /* 0x00000608040075b4 */ /* 0x0003e20008019000 */
[----:B------:R-:W-:-:S02]  /*10250*/  LOP3.LUT R5, R5, R6, RZ, 0x3c, !PT ;  /* 0x0000000605057212 */ /* 0x000fc400078e3cff */
[----:B------:R-:W-:Y:S01]  /*10260*/  MOV R6, 0x40 ;  /* 0x0000004000067802 */ /* 0x000fe20000000f00 */
[----:B-1----:R-:W-:Y:S01]  /*10270*/  UMOV UR8, UR15 ;  /* 0x0000000f00087c82 */ /* 0x002fe20008000000 */
[----:B------:R-:W-:Y:S01]  /*10280*/  UMOV UR10, UR16 ;  /* 0x00000010000a7c82 */ /* 0x000fe20008000000 */
[----:B------:R-:W-:Y:S01]  /*10290*/  UIADD3 UR15, UR14, 0x2000, URZ ;  /* 0x000020000e0f7890 */ /* 0x000fe2000fffe03f */
[----:B------:R1:W-:Y:S01]  /*102a0*/  UTMALDG.4D [UR8], [UR4], desc[UR6] ;  /* 0x00000608040075b4 */ /* 0x0003e20008019000 */
[----:B------:R-:W-:Y:S01]  /*102b0*/  UIADD3 UR16, UR14, 0x2800, URZ ;  /* 0x000028000e107890 */ /* 0x000fe2000fffe03f */
[----:B-1----:R-:W-:Y:S01]  /*102c0*/  UMOV UR8, UR17 ;  /* 0x0000001100087c82 */ /* 0x002fe20008000000 */
[----:B------:R-:W-:Y:S01]  /*102d0*/  UMOV UR10, UR18 ;  /* 0x00000012000a7c82 */ /* 0x000fe20008000000 */
[----:B------:R-:W-:Y:S01]  /*102e0*/  UIADD3 UR17, UR14, 0x3000, URZ ;  /* 0x000030000e117890 */ /* 0x000fe2000fffe03f */
[----:B------:R1:W-:Y:S02]  /*102f0*/  UTMALDG.4D [UR8], [UR4], desc[UR6] ;  /* 0x00000608040075b4 */ /* 0x0003e40008019000 */
[----:B------:R-:W-:Y:S01]  /*10300*/  UMOV UR14, 0x50 ;  /* 0x00000050000e7882 */ /* 0x000fe20000000000 */
[----:B-1----:R-:W-:Y:S01]  /*10310*/  UMOV UR8, UR19 ;  /* 0x0000001300087c82 */ /* 0x002fe20008000000 */
[----:B------:R-:W-:-:S02]  /*10320*/  UMOV UR10, UR20 ;  /* 0x00000014000a7c82 */ /* 0x000fc40008000000 */
[----:B------:R1:W-:Y:S02]  /*10330*/  UTMALDG.4D [UR8], [UR4], desc[UR6] ;  /* 0x00000608040075b4 */ /* 0x0003e40008019000 */
[----:B-1----:R-:W-:Y:S01]  /*10340*/  UMOV UR8, UR15 ;  /* 0x0000000f00087c82 */ /* 0x002fe20008000000 */
[----:B------:R-:W-:Y:S02]  /*10350*/  UMOV UR10, UR21 ;  /* 0x00000015000a7c82 */ /* 0x000fe40008000000 */
[----:B------:R1:W-:Y:S02]  /*10360*/  UTMALDG.4D [UR8], [UR4], desc[UR6] ;  /* 0x00000608040075b4 */ /* 0x0003e40008019000 */
[----:B-1----:R-:W-:Y:S01]  /*10370*/  UMOV UR8, UR16 ;  /* 0x0000001000087c82 */ /* 0x002fe20008000000 */
[----:B------:R-:W-:Y:S01]  /*10380*/  UMOV UR10, UR14 ;  /* 0x0000000e000a7c82 */ /* 0x000fe20008000000 */
[----:B------:R-:W-:Y:S01]  /*10390*/  UMOV UR14, 0x60 ;  /* 0x00000060000e7882 */ /* 0x000fe20000000000 */
[----:B------:R1:W-:Y:S02]  /*103a0*/  UTMALDG.4D [UR8], [UR4], desc[UR6] ;  /* 0x00000608040075b4 */ /* 0x0003e40008019000 */
[----:B-1----:R-:W-:Y:S01]  /*103b0*/  UMOV UR8, UR17 ;  /* 0x0000001100087c82 */ /* 0x002fe20008000000 */
[----:B------:R-:W-:-:S02]  /*103c0*/  UMOV UR10, UR14 ;  /* 0x0000000e000a7c82 */ /* 0x000fc40008000000 */
[----:B------:R1:W-:Y:S02]  /*103d0*/  UTMALDG.4D [UR8], [UR4], desc[UR6] ;  /* 0x00000608040075b4 */ /* 0x0003e40008019000 */
[----:B-1----:R-:W-:Y:S01]  /*103e0*/  NOP ;  /* 0x0000000000007918 */ /* 0x002fe20000000000 */
.L_x_90:
[----:B------:R-:W-:Y:S05]  /*103f0*/  BSYNC B1 ;  /* 0x0000000000017941 */ /* 0x000fea0003800000 */
.L_x_89:
[----:B------:R-:W-:Y:S01]  /*10400*/  LOP3.LUT P2, RZ, R4, 0xff, RZ, 0xc0, !PT ;  /* 0x000000ff04ff7812 */ /* 0x000fe2000784c0ff */
[----:B------:R-:W-:-:S12]  /*10410*/  BSSY B1, `(.L_x_94) ;  /* 0x0000009000017945 */ /* 0x000fd80003800000 */
[----:B------:R-:W-:Y:S05]  /*10420*/  @!P2 BRA `(.L_x_95) ;  /* 0x00000000001ca947 */ /* 0x000fea0003800000 */
[----:B------:R-:W1:Y:S01]  /*10430*/  S2R R7, SR_CgaCtaId ;  /* 0x0000000000077919 */ /* 0x000e620000008800 */
[----:B------:R-:W-:-:S04]  /*10440*/  MOV R4, 0x400 ;  /* 0x0000040000047802 */ /* 0x000fc80000000f00 */
[----:B-1----:R-:W-:Y:S02]  /*10450*/  LEA R7, R7, R4, 0x18 ;  /* 0x0000000407077211 */ /* 0x002fe400078ec0ff */
[----:B------:R-:W-:Y:S02]  /*10460*/  SHF.L.U32 R4, RZ, 0x1f, RZ ;  /* 0x0000001fff047819 */ /* 0x000fe400000006ff */
[----:B------:R1:W-:Y:S02]  /*10470*/  SYNCS.ARRIVE.TRANS64.A1T0 RZ, [R7+URZ+0x2c2b0], RZ ;  /* 0x02c2b0ff07ff79a7 */ /* 0x0003e4000810003f */
[----:B------:R-:W2:Y:S02]  /*10480*/  SYNCS.PHASECHK.TRANS64.TRYWAIT P2, [R7+URZ+0x2c2b0], R4 ;  /* 0x02c2b004070075a7 */ /* 0x000ea4000804017f */
[----:B-12---:R-:W-:Y:S05]  /*10490*/  @!P2 BRA `(.L_x_96) ;  /* 0x0000001c00e4a947 */ /* 0x006fea0003800000 */
.L_x_95:
[----:B------:R-:W-:Y:S05]  /*104a0*/  BSYNC B1 ;  /* 0x0000000000017941 */ /* 0x000fea0003800000 */
.L_x_94:
[----:B------:R-:W-:Y:S04]  /*104b0*/  BSSY B1, `(.L_x_97) ;  /* 0x0000047000017945 */ /* 0x000fe80003800000 */
[----:B------:R-:W-:Y:S05]  /*104c0*/  @!P6 BRA `(.L_x_98) ;  /* 0x000000040014e947 */ /* 0x000fea0003800000 */
[----:B-1----:R-:W1:Y:S01]  /*104d0*/  S2R R7, SR_CgaCtaId ;  /* 0x0000000000077919 */ /* 0x002e620000008800 */
[----:B------:R-:W-:Y:S02]  /*104e0*/  MOV R4, 0x400 ;  /* 0x0000040000047802 */ /* 0x000fe40000000f00 */
[----:B------:R-:W-:Y:S02]  /*104f0*/  SHF.L.U32 R9, R5, 0x1f, RZ ;  /* 0x0000001f05097819 */ /* 0x000fe400000006ff */
[----:B-1----:R-:W-:-:S05]  /*10500*/  LEA R7, R7, R4, 0x18 ;  /* 0x0000000407077211 */ /* 0x002fca00078ec0ff */
[----:B------:R-:W-:-:S04]  /*10510*/  IMAD R4, R0, 0x8, R7 ;  /* 0x0000000800047824 */ /* 0x000fc800078e0207 */
[----:B------:R-:W1:Y:S02]  /*10520*/  SYNCS.PHASECHK.TRANS64.TRYWAIT P2, [R4+URZ+0x2c260], R9 ;  /* 0x02c26009040075a7 */ /* 0x000e64000804017f */
[----:B-1----:R-:W-:Y:S05]  /*10530*/  @!P2 BRA `(.L_x_99) ;  /* 0x0000001c00d0a947 */ /* 0x002fea0003800000 */
.L_x_143:
[----:B------:R-:W-:Y:S01]  /*10540*/  UPRMT UR4, UR24, 0x9910, URZ ;  /* 0x0000991018047896 */ /* 0x000fe2000800003f */
[----:B-1----:R-:W-:-:S03]  /*10550*/  @P1 MOV R9, 0x3800 ;  /* 0x0000380000091802 */ /* 0x002fc60000000f00 */
[----:B------:R-:W-:Y:S01]  /*10560*/  UISETP.NE.AND UP0, UPT, UR4, 0x2, UPT ;  /* 0x000000020400788c */ /* 0x000fe2000bf05270 */
[----:B------:R1:W-:Y:S05]  /*10570*/  @P1 SYNCS.ARRIVE.TRANS64 RZ, [R4+URZ+0x2c250], R9 ;  /* 0x02c2500904ff19a7 */ /* 0x0003ea000800003f */
[----:B------:R-:W-:-:S13]  /*10580*/  PLOP3.LUT P2, PT, PT, PT, UP0, 0x80, 0x0 ;  /* 0x000000000000781c */ /* 0x000fda0003f4f008 */
[----:B-1----:R-:W-:Y:S05]  /*10590*/  @P2 BRA `(.L_x_100) ;  /* 0x0000000000042947 */ /* 0x002fea0003800000 */
[----:B------:R-:W-:Y:S01]  /*105a0*/  BPT.TRAP 0x1 ;  /* 0x000000040000795c */ /* 0x000fe20000300000 */
.L_x_100:
[----:B------:R-:W-:Y:S05]  /*105b0*/  @P0 BRA `(.L_x_101) ;  /* 0x0000000000040947 */ /* 0x000fea0003800000 */
[----:B------:R-:W-:Y:S01]  /*105c0*/  BPT.TRAP 0x1 ;  /* 0x000000040000795c */ /* 0x000fe20000300000 */
.L_x_101:
        /* <DEDUP_REMOVED lines=15> */
[----:B------:R-:W-:Y:S01]  /*106c0*/  UIMAD UR14, UR14, 0x3800, UR5 ;  /* 0x000038000e0e78a4 */ /* 0x000fe2000f8e0205 */
[----:B------:R-:W-:Y:S01]  /*106d0*/  VIADD R0, R0, 0x1 ;  /* 0x0000000100007836 */ /* 0x000fe20000000000 */
[----:B------:R-:W-:-:S02]  /*106e0*/  UIADD3.X UR5, URZ, UR23, URZ, UP0, !UPT ;  /* 0x000000173f057290 */ /* 0x000fc400087fe43f */
[----:B------:R-:W-:Y:S02]  /*106f0*/  UIADD3 UR11, UR11, UR8, URZ ;  /* 0x000000080b0b7290 */ /* 0x000fe4000fffe03f */
[----:B------:R-:W-:Y:S01]  /*10700*/  UIADD3 UR9, UR9, 0x2c250, URZ ;  /* 0x0002c25009097890 */ /* 0x000fe2000fffe03f */
        /* <DEDUP_REMOVED lines=8> */
[----:B------:R-:W-:Y:S01]  /*10790*/  LOP3.LUT R5, R5, R2, RZ, 0x3c, !PT ;  /* 0x0000000205057212 */ /* 0x000fe200078e3cff */
        /* <DEDUP_REMOVED lines=23> */
[----:B--2---:R-:W-:Y:S01]  /*10910*/  NOP ;  /* 0x0000000000007918 */ /* 0x004fe20000000000 */
.L_x_98:
[----:B------:R-:W-:Y:S05]  /*10920*/  BSYNC B1 ;  /* 0x0000000000017941 */ /* 0x000fea0003800000 */
.L_x_97:
[----:B------:R-:W-:Y:S02]  /*10930*/  IADD3 R17, R17, UR25, RZ ;  /* 0x0000001911117c10 */ /* 0x000fe4000fffe0ff */
[----:B-1----:R-:W-:Y:S02]  /*10940*/  PRMT R4, RZ, 0x7610, R4 ;  /* 0x00007610ff047816 */ /* 0x002fe40000000004 */
[----:B------:R-:W-:-:S13]  /*10950*/  ISETP.GE.AND P2, PT, R17, UR26, PT ;  /* 0x0000001a11007c0c */ /* 0x000fda000bf46270 */
[----:B------:R-:W-:Y:S05]  /*10960*/  @!P2 BRA `(.L_x_102) ;  /* 0xfffffff40010a947 */ /* 0x000fea000383ffff */
[----:B------:R-:W-:Y:S05]  /*10970*/  BSYNC B0 ;  /* 0x0000000000007941 */ /* 0x000fea0003800000 */
.L_x_87:
[----:B------:R-:W-:Y:S05]  /*10980*/  EXIT ;  /* 0x000000000000794d */ /* 0x000fea0003800000 */
.L_x_86:
[----:B-1----:R-:W-:Y:S02]  /*10990*/  ULDC UR4, c[0x0][0xa00] ;  /* 0x0002800000047ab9 */ /* 0x002fe40000000800 */
[----:B------:R-:W-:-:S13]  /*109a0*/  ISETP.GE.AND P0, PT, R17, UR4, PT ;  /* 0x0000000411007c0c */ /* 0x000fda000bf06270 */
[----:B------:R-:W-:Y:S05]  /*109b0*/  @P0 EXIT ;  /* 0x000000000000094d */ /* 0x000fea0003800000 */
[----:B------:R-:W-:Y:S01]  /*109c0*/  LOP3.LUT P0, RZ, R2, 0x1f, RZ, 0xc0, !PT ;  /* 0x0000001f02ff7812 */ /* 0x000fe2000780c0ff */
[----:B------:R-:W-:Y:S01]  /*109d0*/  BSSY B0, `(.L_x_103) ;  /* 0x0000161000007945 */ /* 0x000fe20003800000 */
[----:B------:R-:W-:Y:S01]  /*109e0*/  IMAD.MOV.U32 R5, RZ, RZ, 0x1 ;  /* 0x00000001ff057424 */ /* 0x000fe200078e00ff */
[----:B------:R-:W-:Y:S01]  /*109f0*/  MOV R0, RZ ;  /* 0x000000ff00007202 */ /* 0x000fe20000000f00 */
[----:B------:R-:W-:Y:S01]  /*10a00*/  IMAD.MOV.U32 R4, RZ, RZ, 0x1 ;  /* 0x00000001ff047424 */ /* 0x000fe200078e00ff */
[----:B------:R-:W-:Y:S01]  /*10a10*/  PLOP3.LUT P0, PT, P0, P2, PT, 0x2a, 0x0 ;  /* 0x000000000000781c */ /* 0x000fe20000704572 */
[----:B------:R-:W-:Y:S01]  /*10a20*/  ULOP3.LUT UR20, UR45, 0x2, URZ, 0xfc, !UPT ;  /* 0x000000022d147892 */ /* 0x000fe2000f8efc3f */
[----:B------:R-:W-:Y:S01]  /*10a30*/  ULDC.64 UR16, c[0x0][0x198] ;  /* 0x0000660000107ab9 */ /* 0x000fe20000000a00 */
[----:B------:R-:W-:-:S10]  /*10a40*/  ULDC UR21, c[0x0][0xc] ;  /* 0x0000030000157ab9 */ /* 0x000fd40000000800 */
.L_x_131:
[----:B------:R-:W1:Y:S01]  /*10a50*/  LDC R8, c[0x0][0xa04] ;  /* 0x00028100ff087b82 */ /* 0x000e620000000800 */
[----:B------:R-:W-:Y:S02]  /*10a60*/  ULDC UR4, c[0x0][0x28c] ;  /* 0x0000a30000047ab9 */ /* 0x000fe40000000800 */
[----:B------:R-:W-:-:S04]  /*10a70*/  UIADD3 UR4, UR4, 0x7f, URZ ;  /* 0x0000007f04047890 */ /* 0x000fc8000fffe03f */
[----:B------:R-:W-:Y:S01]  /*10a80*/  USHF.R.S32.HI UR5, URZ, 0x1f, UR4 ;  /* 0x0000001f3f057899 */ /* 0x000fe20008011404 */
[----:B------:R-:W2:Y:S03]  /*10a90*/  LDC R9, c[0x0][0xa10] ;  /* 0x00028400ff097b82 */ /* 0x000ea60000000800 */
[----:B------:R-:W-:-:S03]  /*10aa0*/  ULEA.HI UR5, UR5, UR4, URZ, 0x7 ;  /* 0x0000000405057291 */ /* 0x000fc6000f8f383f */
[----:B------:R-:W-:Y:S01]  /*10ab0*/  UMOV UR4, 0xffffffff ;  /* 0xffffffff00047882 */ /* 0x000fe20000000000 */
[----:B------:R-:W-:Y:S01]  /*10ac0*/  USHF.R.S32.HI UR5, URZ, 0x7, UR5 ;  /* 0x000000073f057899 */ /* 0x000fe20008011405 */
        /* <DEDUP_REMOVED lines=8> */
[----:B-1----:R-:W-:Y:S01]  /*10b50*/  @P3 IMAD.HI.U32 R10, R17, R6, RZ ;  /* 0x00000006110a3227 */ /* 0x002fe200078e00ff */
[----:B------:R-:W-:-:S04]  /*10b60*/  MOV R6, R17 ;  /* 0x0000001100067202 */ /* 0x000fc80000000f00 */
[----:B------:R-:W-:-:S05]  /*10b70*/  @P3 SHF.R.U32.HI R6, RZ, R7, R10 ;  /* 0x00000007ff063219 */ /* 0x000fca000001160a */
[----:B--2---:R-:W-:-:S04]  /*10b80*/  @P4 IMAD.HI.U32 R10, R6, R11, RZ ;  /* 0x0000000b060a4227 */ /* 0x004fc800078e00ff */
[----:B------:R-:W-:Y:S01]  /*10b90*/  IMAD.MOV.U32 R7, RZ, RZ, R6 ;  /* 0x000000ffff077224 */ /* 0x000fe200078e0006 */
[----:B---3--:R-:W-:-:S05]  /*10ba0*/  @P4 SHF.R.U32.HI R7, RZ, R13, R10 ;  /* 0x0000000dff074219 */ /* 0x008fca000001160a */
[----:B----4-:R-:W-:Y:S01]  /*10bb0*/  @P5 IMAD.HI.U32 R10, R7, R2, RZ ;  /* 0x00000002070a5227 */ /* 0x010fe200078e00ff */
[----:B------:R-:W-:-:S04]  /*10bc0*/  MOV R2, R7 ;  /* 0x0000000700027202 */ /* 0x000fc80000000f00 */
[----:B------:R-:W-:Y:S01]  /*10bd0*/  @P5 SHF.R.U32.HI R2, RZ, R3, R10 ;  /* 0x00000003ff025219 */ /* 0x000fe2000001160a */
[----:B------:R-:W-:-:S03]  /*10be0*/  IMAD.MOV R3, RZ, RZ, -R7 ;  /* 0x000000ffff037224 */ /* 0x000fc600078e0a07 */
[----:B------:R-:W-:Y:S01]  /*10bf0*/  IADD3 R2, -R2, RZ, RZ ;  /* 0x000000ff02027210 */ /* 0x000fe20007ffe1ff */
[----:B------:R-:W-:Y:S01]  /*10c00*/  IMAD R3, R9, R3, R6 ;  /* 0x0000000309037224 */ /* 0x000fe200078e0206 */
[----:B------:R-:W-:-:S03]  /*10c10*/  IADD3 R6, -R6, RZ, RZ ;  /* 0x000000ff06067210 */ /* 0x000fc60007ffe1ff */
[----:B------:R-:W-:Y:S02]  /*10c20*/  IMAD R2, R12, R2, R7 ;  /* 0x000000020c027224 */ /* 0x000fe400078e0207 */
[----:B------:R-:W-:-:S05]  /*10c30*/  IMAD R8, R8, R6, R17 ;  /* 0x0000000608087224 */ /* 0x000fca00078e0211 */
[----:B------:R-:W-:-:S04]  /*10c40*/  LEA R8, R8, 0xff, 0x7 ;  /* 0x000000ff08087811 */ /* 0x000fc800078e38ff */
[----:B------:R-:W-:-:S04]  /*10c50*/  SHF.R.S32.HI R7, RZ, 0x1f, R8 ;  /* 0x0000001fff077819 */ /* 0x000fc80000011408 */
[----:B------:R-:W-:-:S04]  /*10c60*/  LEA.HI R7, R7, R8, RZ, 0x7 ;  /* 0x0000000807077211 */ /* 0x000fc800078f38ff */
[----:B------:R-:W-:-:S04]  /*10c70*/  SHF.R.S32.HI R6, RZ, 0x7, R7 ;  /* 0x00000007ff067819 */ /* 0x000fc80000011407 */
[----:B------:R-:W-:Y:S01]  /*10c80*/  VIMNMX R6, R6, UR5, PT ;  /* 0x0000000506067c48 */ /* 0x000fe2000bfe0100 */
[----:B------:R-:W-:Y:S06]  /*10c90*/  BRA.DIV UR4, `(.L_x_104) ;  /* 0x0000001a040c7947 */ /* 0x000fec000b800000 */
[----:B------:R-:W-:-:S13]  /*10ca0*/  ELECT P6, URZ, PT ;  /* 0x00000000003f782f */ /* 0x000fda00038c0000 */
.L_x_146:
[----:B------:R-:W-:Y:S01]  /*10cb0*/  ISETP.GT.AND P3, PT, R6, RZ, P6 ;  /* 0x000000ff0600720c */ /* 0x000fe20003764270 */
[----:B------:R-:W-:-:S12]  /*10cc0*/  BSSY B1, `(.L_x_105) ;  /* 0x0000044000017945 */ /* 0x000fd80003800000 */
[----:B------:R-:W-:Y:S05]  /*10cd0*/  @!P3 BRA `(.L_x_106) ;  /* 0x000000040008b947 */ /* 0x000fea0003800000 */
[----:B------:R-:W1:Y:S01]  /*10ce0*/  S2R R8, SR_CgaCtaId ;  /* 0x0000000000087919 */ /* 0x000e620000008800 */
[----:B------:R-:W-:-:S04]  /*10cf0*/  MOV R7, 0x400 ;  /* 0x0000040000077802 */ /* 0x000fc80000000f00 */
[----:B-1----:R-:W-:Y:S02]  /*10d00*/  LEA R9, R8, R7, 0x18 ;  /* 0x0000000708097211 */ /* 0x002fe400078ec0ff */
[----:B------:R-:W-:Y:S02]  /*10d10*/  SHF.L.U32 R7, R4, 0x1f, RZ ;  /* 0x0000001f04077819 */ /* 0x000fe400000006ff */
[----:B------:R-:W-:-:S04]  /*10d20*/  LEA R8, R0, R9, 0x3 ;  /* 0x0000000900087211 */ /* 0x000fc800078e18ff */
[----:B------:R-:W1:Y:S02]  /*10d30*/  SYNCS.PHASECHK.TRANS64.TRYWAIT P4, [R8+URZ+0x2c228], R7 ;  /* 0x02c22807080075a7 */ /* 0x000e64000808017f */
[----:B-1----:R-:W-:Y:S05]  /*10d40*/  @!P4 BRA `(.L_x_107) ;  /* 0x000000180000c947 */ /* 0x002fea0003800000 */
.L_x_147:
[----:B------:R-:W-:Y:S01]  /*10d50*/  UPRMT UR4, UR20, 0x9910, URZ ;  /* 0x0000991014047896 */ /* 0x000fe2000800003f */
[----:B-1----:R-:W-:-:S03]  /*10d60*/  @P2 IMAD.MOV.U32 R7, RZ, RZ, 0x7000 ;  /* 0x00007000ff072424 */ /* 0x002fc600078e00ff */
[----:B------:R-:W-:Y:S01]  /*10d70*/  UISETP.NE.AND UP0, UPT, UR4, 0x2, UPT ;  /* 0x000000020400788c */ /* 0x000fe2000bf05270 */
[----:B------:R1:W-:Y:S05]  /*10d80*/  @P2 SYNCS.ARRIVE.TRANS64 RZ, [R8+URZ+0x2c200], R7 ;  /* 0x02c2000708ff29a7 */ /* 0x0003ea000800003f */
[----:B------:R-:W-:-:S13]  /*10d90*/  PLOP3.LUT P4, PT, PT, PT, UP0, 0x80, 0x0 ;  /* 0x000000000000781c */ /* 0x000fda0003f8f008 */
[----:B-1----:R-:W-:Y:S05]  /*10da0*/  @P4 BRA `(.L_x_108) ;  /* 0x0000000000044947 */ /* 0x002fea0003800000 */
[----:B------:R-:W-:Y:S01]  /*10db0*/  BPT.TRAP 0x1 ;  /* 0x000000040000795c */ /* 0x000fe20000300000 */
.L_x_108:
[----:B------:R-:W-:Y:S05]  /*10dc0*/  @P0 BRA `(.L_x_109) ;  /* 0x0000000000040947 */ /* 0x000fea0003800000 */
[----:B------:R-:W-:Y:S01]  /*10dd0*/  BPT.TRAP 0x1 ;  /* 0x000000040000795c */ /* 0x000fe20000300000 */
.L_x_109:
[----:B------:R-:W-:Y:S01]  /*10de0*/  IMAD R9, R0, 0x7000, R9 ;  /* 0x0000700000097824 */ /* 0x000fe200078e0209 */
[----:B------:R-:W-:Y:S01]  /*10df0*/  R2UR UR9, R8 ;  /* 0x00000000080972ca */ /* 0x000fe200000e0000 */
[----:B------:R-:W-:Y:S01]  /*10e00*/  UIADD3 UR4, UP0, UR16, 0x1f0, URZ ;  /* 0x000001f010047890 */ /* 0x000fe2000ff1e03f */
[----:B------:R-:W-:Y:S01]  /*10e10*/  R2UR UR12, R3 ;  /* 0x00000000030c72ca */ /* 0x000fe200000e0000 */
[----:B------:R-:W-:Y:S01]  /*10e20*/  UMOV UR10, URZ ;  /* 0x0000003f000a7c82 */ /* 0x000fe20008000000 */
[----:B------:R-:W-:Y:S01]  /*10e30*/  R2UR UR14, R9 ;  /* 0x00000000090e72ca */ /* 0x000fe200000e0000 */
[----:B------:R-:W-:Y:S01]  /*10e40*/  UIADD3.X UR5, URZ, UR17, URZ, UP0, !UPT ;  /* 0x000000113f057290 */ /* 0x000fe200087fe43f */
[----:B------:R-:W-:Y:S01]  /*10e50*/  R2UR UR13, R2 ;  /* 0x00000000020d72ca */ /* 0x000fe200000e0000 */
[----:B------:R-:W-:Y:S01]  /*10e60*/  UMOV UR6, 0x0 ;  /* 0x0000000000067882 */ /* 0x000fe20000000000 */
[----:B------:R-:W-:Y:S01]  /*10e70*/  UMOV UR7, 0x10000000 ;  /* 0x1000000000077882 */ /* 0x000fe20000000000 */
[----:B------:R-:W-:Y:S01]  /*10e80*/  UMOV UR11, URZ ;  /* 0x0000003f000b7c82 */ /* 0x000fe20008000000 */
[----:B------:R-:W-:Y:S01]  /*10e90*/  UMOV UR22, 0x10 ;  /* 0x0000001000167882 */ /* 0x000fe20000000000 */
[----:B------:R-:W-:Y:S01]  /*10ea0*/  UMOV UR23, 0x20 ;  /* 0x0000002000177882 */ /* 0x000fe20000000000 */
[----:B------:R-:W-:Y:S01]  /*10eb0*/  UMOV UR24, 0x30 ;  /* 0x0000003000187882 */ /* 0x000fe20000000000 */
[----:B------:R-:W-:Y:S01]  /*10ec0*/  UIADD3 UR9, UR9, 0x2c200, URZ ;  /* 0x0002c20009097890 */ /* 0x000fe2000fffe03f */
[----:B------:R-:W-:Y:S01]  /*10ed0*/  IADD3 R0, R0, 0x1, RZ ;  /* 0x0000000100007810 */ /* 0x000fe20007ffe0ff */
[----:B------:R-:W-:-:S02]  /*10ee0*/  UMOV UR25, 0x40 ;  /* 0x0000004000197882 */ /* 0x000fc40000000000 */
[----:B------:R-:W-:Y:S01]  /*10ef0*/  UIADD3 UR8, UR14, 0x7000, URZ ;  /* 0x000070000e087890 */ /* 0x000fe2000fffe03f */
[C---:B------:R-:W-:Y:S01]  /*10f00*/  ISETP.NE.AND P4, PT, R0.reuse, 0x5, PT ;  /* 0x000000050000780c */ /* 0x040fe20003f85270 */
[----:B------:R-:W-:Y:S02]  /*10f10*/  UIADD3 UR15, UR14, 0x8000, URZ ;  /* 0x000080000e0f7890 */ /* 0x000fe4000fffe03f */
[----:B------:R-:W-:Y:S01]  /*10f20*/  UIADD3 UR18, UR14, 0x9000, URZ ;  /* 0x000090000e127890 */ /* 0x000fe2000fffe03f */
[----:B------:R-:W-:Y:S01]  /*10f30*/  SEL R7, RZ, 0x1, P4 ;  /* 0x00000001ff077807 */ /* 0x000fe20002000000 */
[----:B------:R-:W-:Y:S01]  /*10f40*/  UIADD3 UR19, UR14, 0xa000, URZ ;  /* 0x0000a0000e137890 */ /* 0x000fe2000fffe03f */
[----:B------:R-:W-:Y:S02]  /*10f50*/  SEL R0, R0, RZ, P4 ;  /* 0x000000ff00007207 */ /* 0x000fe40002000000 */
[----:B------:R1:W-:Y:S01]  /*10f60*/  UTMALDG.4D [UR8], [UR4], desc[UR6] ;  /* 0x00000608040075b4 */ /* 0x0003e20008019000 */
[----:B------:R-:W-:Y:S01]  /*10f70*/  LOP3.LUT R4, R4, R7, RZ, 0x3c, !PT ;  /* 0x0000000704047212 */ /* 0x000fe200078e3cff */
[----:B-1----:R-:W-:Y:S01]  /*10f80*/  UMOV UR8, UR15 ;  /* 0x0000000f00087c82 */ /* 0x002fe20008000000 */
[----:B------:R-:W-:Y:S01]  /*10f90*/  UMOV UR10, UR22 ;  /* 0x00000016000a7c82 */ /* 0x000fe20008000000 */
[----:B------:R-:W-:Y:S01]  /*10fa0*/  UIADD3 UR15, UR14, 0xb000, URZ ;  /* 0x0000b0000e0f7890 */ /* 0x000fe2000fffe03f */
[----:B------:R1:W-:Y:S02]  /*10fb0*/  UTMALDG.4D [UR8], [UR4], desc[UR6] ;  /* 0x00000608040075b4 */ /* 0x0003e40008019000 */
[----:B-1----:R-:W-:Y:S01]  /*10fc0*/  UMOV UR8, UR18 ;  /* 0x0000001200087c82 */ /* 0x002fe20008000000 */
[----:B------:R-:W-:Y:S01]  /*10fd0*/  UMOV UR10, UR23 ;  /* 0x00000017000a7c82 */ /* 0x000fe20008000000 */
[----:B------:R-:W-:Y:S01]  /*10fe0*/  UIADD3 UR18, UR14, 0xc000, URZ ;  /* 0x0000c0000e127890 */ /* 0x000fe2000fffe03f */
[----:B------:R1:W-:Y:S01]  /*10ff0*/  UTMALDG.4D [UR8], [UR4], desc[UR6] ;  /* 0x00000608040075b4 */ /* 0x0003e20008019000 */
[----:B------:R-:W-:Y:S01]  /*11000*/  UIADD3 UR14, UR14, 0xd000, URZ ;  /* 0x0000d0000e0e7890 */ /* 0x000fe2000fffe03f */
[----:B-1----:R-:W-:Y:S01]  /*11010*/  UMOV UR8, UR19 ;  /* 0x0000001300087c82 */ /* 0x002fe20008000000 */
[----:B------:R-:W-:-:S02]  /*11020*/  UMOV UR10, UR24 ;  /* 0x00000018000a7c82 */ /* 0x000fc40008000000 */
[----:B------:R1:W-:Y:S02]  /*11030*/  UTMALDG.4D [UR8], [UR4], desc[UR6] ;  /* 0x00000608040075b4 */ /* 0x0003e40008019000 */
[----:B-1----:R-:W-:Y:S01]  /*11040*/  UMOV UR8, UR15 ;  /* 0x0000000f00087c82 */ /* 0x002fe20008000000 */
[----:B------:R-:W-:Y:S01]  /*11050*/  UMOV UR10, UR25 ;  /* 0x00000019000a7c82 */ /* 0x000fe20008000000 */
[----:B------:R-:W-:Y:S01]  /*11060*/  UMOV UR15, 0x50 ;  /* 0x00000050000f7882 */ /* 0x000fe20000000000 */
        /* <DEDUP_REMOVED lines=9> */
.L_x_106:
[----:B------:R-:W-:Y:S05]  /*11100*/  BSYNC B1 ;  /* 0x0000000000017941 */ /* 0x000fea0003800000 */
.L_x_105:
        /* <DEDUP_REMOVED lines=10> */
.L_x_111:
[----:B------:R-:W-:Y:S05]  /*111b0*/  BSYNC B1 ;  /* 0x0000000000017941 */ /* 0x000fea0003800000 */
.L_x_110:
[----:B------:R-:W-:Y:S01]  /*111c0*/  BSSY B1, `(.L_x_113) ;  /* 0x0000046000017945 */ /* 0x000fe20003800000 */
[----:B------:R-:W-:-:S03]  /*111d0*/  MOV R9, RZ ;  /* 0x000000ff00097202 */ /* 0x000fc60000000f00 */
[----:B------:R-:W-:Y:S05]  /*111e0*/  @!P3 BRA `(.L_x_114) ;  /* 0x00000004000cb947 */ /* 0x000fea0003800000 */
[----:B-1----:R-:W1:Y:S01]  /*111f0*/  S2R R8, SR_CgaCtaId ;  /* 0x0000000000087919 */ /* 0x002e620000008800 */
[----:B------:R-:W-:-:S04]  /*11200*/  MOV R5, 0x400 ;  /* 0x0000040000057802 */ /* 0x000fc80000000f00 */
[----:B-1----:R-:W-:Y:S02]  /*11210*/  LEA R5, R8, R5, 0x18 ;  /* 0x0000000508057211 */ /* 0x002fe400078ec0ff */
[----:B------:R-:W-:-:S03]  /*11220*/  SHF.L.U32 R8, R4, 0x1f, RZ ;  /* 0x0000001f04087819 */ /* 0x000fc600000006ff */
[----:B------:R-:W-:-:S04]  /*11230*/  IMAD R7, R0, 0x8, R5 ;  /* 0x0000000800077824 */ /* 0x000fc800078e0205 */
[----:B------:R-:W1:Y:S02]  /*11240*/  SYNCS.PHASECHK.TRANS64.TRYWAIT P3, [R7+URZ+0x2c228], R8 ;  /* 0x02c22808070075a7 */ /* 0x000e64000806017f */
[----:B-1----:R-:W-:Y:S05]  /*11250*/  @!P3 BRA `(.L_x_115) ;  /* 0x0000001000e4b947 */ /* 0x002fea0003800000 */
.L_x_148:
[----:B------:R-:W-:Y:S01]  /*11260*/  UPRMT UR4, UR20, 0x9910, URZ ;  /* 0x0000991014047896 */ /* 0x000fe2000800003f */
[----:B-1----:R-:W-:-:S03]  /*11270*/  @P2 MOV R8, 0x7000 ;  /* 0x0000700000082802 */ /* 0x002fc60000000f00 */
[----:B------:R-:W-:Y:S01]  /*11280*/  UISETP.NE.AND UP0, UPT, UR4, 0x2, UPT ;  /* 0x000000020400788c */ /* 0x000fe2000bf05270 */
[----:B------:R1:W-:Y:S05]  /*11290*/  @P2 SYNCS.ARRIVE.TRANS64 RZ, [R7+URZ+0x2c200], R8 ;  /* 0x02c2000807ff29a7 */ /* 0x0003ea000800003f */
[----:B------:R-:W-:-:S13]  /*112a0*/  PLOP3.LUT P3, PT, PT, PT, UP0, 0x80, 0x0 ;  /* 0x000000000000781c */ /* 0x000fda0003f6f008 */
[----:B-1----:R-:W-:Y:S05]  /*112b0*/  @P3 BRA `(.L_x_116) ;  /* 0x0000000000043947 */ /* 0x002fea0003800000 */
[----:B------:R-:W-:Y:S01]  /*112c0*/  BPT.TRAP 0x1 ;  /* 0x000000040000795c */ /* 0x000fe20000300000 */
.L_x_116:
[----:B------:R-:W-:Y:S05]  /*112d0*/  @P0 BRA `(.L_x_117) ;  /* 0x0000000000040947 */ /* 0x000fea0003800000 */
[----:B------:R-:W-:Y:S01]  /*112e0*/  BPT.TRAP 0x1 ;  /* 0x000000040000795c */ /* 0x000fe20000300000 */
.L_x_117:
        /* <DEDUP_REMOVED lines=16> */
[----:B------:R-:W-:Y:S01]  /*113f0*/  UMOV UR25, 0x40 ;  /* 0x0000004000197882 */ /* 0x000fe20000000000 */
[----:B------:R-:W-:Y:S01]  /*11400*/  IMAD.MOV.U32 R9, RZ, RZ, 0x1 ;  /* 0x00000001ff097424 */ /* 0x000fe200078e00ff */
[----:B------:R-:W-:Y:S01]  /*11410*/  UIADD3 UR8, UR14, 0x7000, URZ ;  /* 0x000070000e087890 */ /* 0x000fe2000fffe03f */
[----:B------:R-:W-:Y:S01]  /*11420*/  ISETP.NE.AND P3, PT, R0, 0x5, PT ;  /* 0x000000050000780c */ /* 0x000fe20003f65270 */
[----:B------:R-:W-:-:S02]  /*11430*/  UIADD3 UR15, UR14, 0x8000, URZ ;  /* 0x000080000e0f7890 */ /* 0x000fc4000fffe03f */
        /* <DEDUP_REMOVED lines=30> */
.L_x_114:
[----:B------:R-:W-:Y:S05]  /*11620*/  BSYNC B1 ;  /* 0x0000000000017941 */ /* 0x000fea0003800000 */
.L_x_113:
[----:B------:R-:W-:Y:S01]  /*11630*/  ISETP.GE.AND P3, PT, R6, 0x2, PT ;  /* 0x000000020600780c */ /* 0x000fe20003f66270 */
[----:B------:R-:W-:-:S12]  /*11640*/  BSSY B1, `(.L_x_118) ;  /* 0x0000094000017945 */ /* 0x000fd80003800000 */
[----:B------:R-:W-:Y:S05]  /*11650*/  @!P3 BRA `(.L_x_119) ;  /* 0x000000080048b947 */ /* 0x000fea0003800000 */
[----:B------:R-:W-:-:S07]  /*11660*/  SHF.L.U32 R6, R6, 0x1, RZ ;  /* 0x0000000106067819 */ /* 0x000fce00000006ff */
.L_x_130:
[----:B------:R-:W-:Y:S04]  /*11670*/  BSSY B2, `(.L_x_120) ;  /* 0x0000045000027945 */ /* 0x000fe80003800000 */
[----:B------:R-:W-:Y:S05]  /*11680*/  @!P6 BRA `(.L_x_121) ;  /* 0x00000004000ce947 */ /* 0x000fea0003800000 */
[----:B-1----:R-:W1:Y:S01]  /*11690*/  S2R R8, SR_CgaCtaId ;  /* 0x0000000000087919 */ /* 0x002e620000008800 */
[----:B------:R-:W-:-:S04]  /*116a0*/  MOV R5, 0x400 ;  /* 0x0000040000057802 */ /* 0x000fc80000000f00 */
[----:B-1----:R-:W-:Y:S02]  /*116b0*/  LEA R5, R8, R5, 0x18 ;  /* 0x0000000508057211 */ /* 0x002fe400078ec0ff */
[----:B------:R-:W-:Y:S02]  /*116c0*/  SHF.L.U32 R8, R4, 0x1f, RZ ;  /* 0x0000001f04087819 */ /* 0x000fe400000006ff */
[----:B------:R-:W-:-:S04]  /*116d0*/  LEA R7, R0, R5, 0x3 ;  /* 0x0000000500077211 */ /* 0x000fc800078e18ff */
[----:B------:R-:W1:Y:S02]  /*116e0*/  SYNCS.PHASECHK.TRANS64.TRYWAIT P3, [R7+URZ+0x2c228], R8 ;  /* 0x02c22808070075a7 */ /* 0x000e64000806017f */
[----:B-1----:R-:W-:Y:S05]  /*116f0*/  @!P3 BRA `(.L_x_122) ;  /* 0x0000000c00d0b947 */ /* 0x002fea0003800000 */
.L_x_149:
[----:B------:R-:W-:Y:S01]  /*11700*/  UPRMT UR4, UR20, 0x9910, URZ ;  /* 0x0000991014047896 */ /* 0x000fe2000800003f */
[----:B-1----:R-:W-:-:S03]  /*11710*/  @P2 IMAD.MOV.U32 R8, RZ, RZ, 0x7000 ;  /* 0x00007000ff082424 */ /* 0x002fc600078e00ff */
[----:B------:R-:W-:Y:S01]  /*11720*/  UISETP.NE.AND UP0, UPT, UR4, 0x2, UPT ;  /* 0x000000020400788c */ /* 0x000fe2000bf05270 */
[----:B------:R1:W-:Y:S05]  /*11730*/  @P2 SYNCS.ARRIVE.TRANS64 RZ, [R7+URZ+0x2c200], R8 ;  /* 0x02c2000807ff29a7 */ /* 0x0003ea000800003f */
[----:B------:R-:W-:-:S13]  /*11740*/  PLOP3.LUT P3, PT, PT, PT, UP0, 0x80, 0x0 ;  /* 0x000000000000781c */ /* 0x000fda0003f6f008 */
[----:B-1----:R-:W-:Y:S05]  /*11750*/  @P3 BRA `(.L_x_123) ;  /* 0x0000000000043947 */ /* 0x002fea0003800000 */
[----:B------:R-:W-:Y:S01]  /*11760*/  BPT.TRAP 0x1 ;  /* 0x000000040000795c */ /* 0x000fe20000300000 */
.L_x_123:
[----:B------:R-:W-:Y:S05]  /*11770*/  @P0 BRA `(.L_x_124) ;  /* 0x0000000000040947 */ /* 0x000fea0003800000 */
[----:B------:R-:W-:Y:S01]  /*11780*/  BPT.TRAP 0x1 ;  /* 0x000000040000795c */ /* 0x000fe20000300000 */
.L_x_124:
        /* <DEDUP_REMOVED lines=9> */
[----:B------:R-:W-:Y:S01]  /*11820*/  R2UR UR13, R2 ;  /* 0x00000000020d72ca */ /* 0x000fe200000e0000 */
[----:B------:R-:W-:Y:S01]  /*11830*/  UMOV UR7, 0x10000000 ;  /* 0x1000000000077882 */ /* 0x000fe20000000000 */
[----:B------:R-:W-:Y:S01]  /*11840*/  UMOV UR18, 0x10 ;  /* 0x0000001000127882 */ /* 0x000fe20000000000 */
[----:B------:R-:W-:Y:S01]  /*11850*/  UMOV UR22, 0x20 ;  /* 0x0000002000167882 */ /* 0x000fe20000000000 */
[----:B------:R-:W-:Y:S01]  /*11860*/  UMOV UR24, 0x30 ;  /* 0x0000003000187882 */ /* 0x000fe20000000000 */
[----:B------:R-:W-:Y:S01]  /*11870*/  UIADD3 UR9, UR9, 0x2c200, URZ ;  /* 0x0002c20009097890 */ /* 0x000fe2000fffe03f */
[----:B------:R-:W-:Y:S01]  /*11880*/  IADD3 R0, R0, 0x1, RZ ;  /* 0x0000000100007810 */ /* 0x000fe20007ffe0ff */
[----:B------:R-:W-:-:S02]  /*11890*/  USHF.L.U32 UR11, UR11, 0x7, URZ ;  /* 0x000000070b0b7899 */ /* 0x000fc4000800063f */
[----:B------:R-:W-:Y:S01]  /*118a0*/  UIADD3 UR8, UR14, 0x7000, URZ ;  /* 0x000070000e087890 */ /* 0x000fe2000fffe03f */
[C---:B------:R-:W-:Y:S01]  /*118b0*/  ISETP.NE.AND P3, PT, R0.reuse, 0x5, PT ;  /* 0x000000050000780c */ /* 0x040fe20003f65270 */
[----:B------:R-:W-:Y:S02]  /*118c0*/  UIADD3 UR15, UR14, 0x8000, URZ ;  /* 0x000080000e0f7890 */ /* 0x000fe4000fffe03f */
[----:B------:R-:W-:Y:S01]  /*118d0*/  UIADD3 UR19, UR14, 0x9000, URZ ;  /* 0x000090000e137890 */ /* 0x000fe2000fffe03f */
[----:B------:R-:W-:Y:S01]  /*118e0*/  SEL R5, RZ, 0x1, P3 ;  /* 0x00000001ff057807 */ /* 0x000fe20001800000 */
[----:B------:R-:W-:Y:S01]  /*118f0*/  UIADD3 UR23, UR14, 0xa000, URZ ;  /* 0x0000a0000e177890 */ /* 0x000fe2000fffe03f */
[----:B------:R-:W-:Y:S01]  /*11900*/  SEL R0, R0, RZ, P3 ;  /* 0x000000ff00007207 */ /* 0x000fe20001800000 */
[----:B------:R-:W-:Y:S01]  /*11910*/  UMOV UR25, 0x40 ;  /* 0x0000004000197882 */ /* 0x000fe20000000000 */
        /* <DEDUP_REMOVED lines=26> */
.L_x_121:
[----:B------:R-:W-:Y:S05]  /*11ac0*/  BSYNC B2 ;  /* 0x0000000000027941 */ /* 0x000fea0003800000 */
.L_x_120:
[----:B------:R-:W-:Y:S01]  /*11ad0*/  ISETP.LT.OR P3, PT, R6, 0x4, !P6 ;  /* 0x000000040600780c */ /* 0x000fe20007761670 */
[----:B------:R-:W-:-:S12]  /*11ae0*/  BSSY B2, `(.L_x_125) ;  /* 0x0000046000027945 */ /* 0x000fd80003800000 */
[----:B------:R-:W-:Y:S05]  /*11af0*/  @P3 BRA `(.L_x_126) ;  /* 0x0000000400103947 */ /* 0x000fea0003800000 */
[----:B-1----:R-:W1:Y:S01]  /*11b00*/  S2R R8, SR_CgaCtaId ;  /* 0x0000000000087919 */ /* 0x002e620000008800 */
[----:B------:R-:W-:-:S04]  /*11b10*/  MOV R5, 0x400 ;  /* 0x0000040000057802 */ /* 0x000fc80000000f00 */
[----:B-1----:R-:W-:Y:S02]  /*11b20*/  LEA R5, R8, R5, 0x18 ;  /* 0x0000000508057211 */ /* 0x002fe400078ec0ff */
[----:B------:R-:W-:Y:S02]  /*11b30*/  SHF.L.U32 R8, R4, 0x1f, RZ ;  /* 0x0000001f04087819 */ /* 0x000fe400000006ff */
[----:B------:R-:W-:-:S04]  /*11b40*/  LEA R7, R0, R5, 0x3 ;  /* 0x0000000500077211 */ /* 0x000fc800078e18ff */
[----:B------:R-:W1:Y:S02]  /*11b50*/  SYNCS.PHASECHK.TRANS64.TRYWAIT P3, [R7+URZ+0x2c228], R8 ;  /* 0x02c22808070075a7 */ /* 0x000e64000806017f */
[----:B-1----:R-:W-:Y:S05]  /*11b60*/  @!P3 BRA `(.L_x_127) ;  /* 0x0000000800c8b947 */ /* 0x002fea0003800000 */
.L_x_150:
[----:B------:R-:W-:Y:S01]  /*11b70*/  UPRMT UR4, UR20, 0x9910, URZ ;  /* 0x0000991014047896 */ /* 0x000fe2000800003f */
[----:B-1----:R-:W-:-:S03]  /*11b80*/  @P1 IMAD.MOV.U32 R8, RZ, RZ, 0x7000 ;  /* 0x00007000ff081424 */ /* 0x002fc600078e00ff */
[----:B------:R-:W-:Y:S01]  /*11b90*/  UISETP.NE.AND UP0, UPT, UR4, 0x2, UPT ;  /* 0x000000020400788c */ /* 0x000fe2000bf05270 */
[----:B------:R1:W-:Y:S05]  /*11ba0*/  @P1 SYNCS.ARRIVE.TRANS64 RZ, [R7+URZ+0x2c200], R8 ;  /* 0x02c2000807ff19a7 */ /* 0x0003ea000800003f */
[----:B------:R-:W-:-:S13]  /*11bb0*/  PLOP3.LUT P3, PT, PT, PT, UP0, 0x80, 0x0 ;  /* 0x000000000000781c */ /* 0x000fda0003f6f008 */
[----:B-1----:R-:W-:Y:S05]  /*11bc0*/  @P3 BRA `(.L_x_128) ;  /* 0x0000000000043947 */ /* 0x002fea0003800000 */
[----:B------:R-:W-:Y:S01]  /*11bd0*/  BPT.TRAP 0x1 ;  /* 0x000000040000795c */ /* 0x000fe20000300000 */
.L_x_128:
[----:B------:R-:W-:Y:S05]  /*11be0*/  @P0 BRA `(.L_x_129) ;  /* 0x0000000000040947 */ /* 0x000fea0003800000 */
[----:B------:R-:W-:Y:S01]  /*11bf0*/  BPT.TRAP 0x1 ;  /* 0x000000040000795c */ /* 0x000fe20000300000 */
.L_x_129:
        /* <DEDUP_REMOVED lines=16> */
[----:B------:R-:W-:Y:S01]  /*11d00*/  USHF.L.U32 UR11, UR11, 0x7, URZ ;  /* 0x000000070b0b7899 */ /* 0x000fe2000800063f */
[----:B------:R-:W-:Y:S01]  /*11d10*/  IADD3 R9, R9, 0x1, RZ ;  /* 0x0000000109097810 */ /* 0x000fe20007ffe0ff */
[----:B------:R-:W-:Y:S01]  /*11d20*/  UIADD3 UR8, UR14, 0x7000, URZ ;  /* 0x000070000e087890 */ /* 0x000fe2000fffe03f */
[----:B------:R-:W-:Y:S01]  /*11d30*/  ISETP.NE.AND P3, PT, R0, 0x5, PT ;  /* 0x000000050000780c */ /* 0x000fe20003f65270 */
[----:B------:R-:W-:-:S02]  /*11d40*/  UIADD3 UR15, UR14, 0x8000, URZ ;  /* 0x000080000e0f7890 */ /* 0x000fc4000fffe03f */
        /* <DEDUP_REMOVED lines=31> */
.L_x_126:
[----:B------:R-:W-:Y:S05]  /*11f40*/  BSYNC B2 ;  /* 0x0000000000027941 */ /* 0x000fea0003800000 */
.L_x_125:
[C---:B------:R-:W-:Y:S01]  /*11f50*/  ISETP.GT.AND P3, PT, R6.reuse, 0x4, PT ;  /* 0x000000040600780c */ /* 0x040fe20003f64270 */
[----:B------:R-:W-:-:S12]  /*11f60*/  VIADD R6, R6, 0xfffffffe ;  /* 0xfffffffe06067836 */ /* 0x000fd80000000000 */
[----:B------:R-:W-:Y:S05]  /*11f70*/  @P3 BRA `(.L_x_130) ;  /* 0xfffffff400bc3947 */ /* 0x000fea000383ffff */
.L_x_119:
[----:B------:R-:W-:Y:S05]  /*11f80*/  BSYNC B1 ;  /* 0x0000000000017941 */ /* 0x000fea0003800000 */
.L_x_118:
[----:B------:R-:W-:Y:S01]  /*11f90*/  IADD3 R17, R17, UR21, RZ ;  /* 0x0000001511117c10 */ /* 0x000fe2000fffe0ff */
[----:B------:R-:W-:Y:S01]  /*11fa0*/  ULDC UR4, c[0x0][0xa00] ;  /* 0x0002800000047ab9 */ /* 0x000fe20000000800 */
[----:B-1----:R-:W-:Y:S02]  /*11fb0*/  PRMT R5, RZ, 0x7610, R5 ;  /* 0x00007610ff057816 */ /* 0x002fe40000000005 */
[----:B------:R-:W-:-:S13]  /*11fc0*/  ISETP.GE.AND P3, PT, R17, UR4, PT ;  /* 0x0000000411007c0c */ /* 0x000fda000bf66270 */
[----:B------:R-:W-:Y:S05]  /*11fd0*/  @!P3 BRA `(.L_x_131) ;  /* 0xffffffe8009cb947 */ /* 0x000fea000383ffff */
[----:B------:R-:W-:Y:S05]  /*11fe0*/  BSYNC B0 ;  /* 0x0000000000007941 */ /* 0x000fea0003800000 */
.L_x_103:
[----:B------:R-:W-:Y:S05]  /*11ff0*/  EXIT ;  /* 0x000000000000794d */ /* 0x000fea0003800000 */
.L_x_17:
[----:B-1----:R-:W-:-:S04]  /*12000*/  MOV R3, UR4 ;  /* 0x0000000400037c02 */ /* 0x002fc80008000f00 */
[----:B------:R1:W2:Y:S03]  /*12010*/  SYNCS.PHASECHK.TRANS64.TRYWAIT P1, [R3+URZ+0x2c250], R0 ;  /* 0x02c25000030075a7 */ /* 0x0002a6000802017f */
[----:B--2---:R-:W-:Y:S05]  /*12020*/  @!P1 NANOSLEEP.SYNCS 0x989680 ;  /* 0x009896800000995d */ /* 0x004fea0003900000 */
[----:B------:R-:W2:Y:S02]  /*12030*/  @!P1 SYNCS.PHASECHK.TRANS64 P1, [R3+URZ+0x2c250], R0 ;  /* 0x02c25000030095a7 */ /* 0x000ea4000802007f */
[----:B--2---:R-:W-:Y:S05]  /*12040*/  @!P1 BRA `(.L_x_17) ;  /* 0xfffffffc00ec9947 */ /* 0x004fea000383ffff */
[----:B------:R-:W-:Y:S05]  /*12050*/  BRA `(.L_x_132) ;  /* 0xfffffef000dc7947 */ /* 0x000fea000383ffff */
.L_x_19:
[----:B-1----:R-:W-:-:S04]  /*12060*/  IMAD.U32 R5, RZ, RZ, UR47 ;  /* 0x0000002fff057e24 */ /* 0x002fc8000f8e00ff */
[----:B------:R1:W2:Y:S03]  /*12070*/  SYNCS.PHASECHK.TRANS64.TRYWAIT P1, [R5+URZ+0x2c200], R0 ;  /* 0x02c20000050075a7 */ /* 0x0002a6000802017f */
[----:B--2---:R-:W-:Y:S05]  /*12080*/  @!P1 NANOSLEEP.SYNCS 0x989680 ;  /* 0x009896800000995d */ /* 0x004fea0003900000 */
[----:B------:R-:W2:Y:S02]  /*12090*/  @!P1 SYNCS.PHASECHK.TRANS64 P1, [R5+URZ+0x2c200], R0 ;  /* 0x02c20000050095a7 */ /* 0x000ea4000802007f */
[----:B--2---:R-:W-:Y:S05]  /*120a0*/  @!P1 BRA `(.L_x_19) ;  /* 0xfffffffc00ec9947 */ /* 0x004fea000383ffff */
[----:B------:R-:W-:Y:S05]  /*120b0*/  BRA `(.L_x_133) ;  /* 0xfffffef000f07947 */ /* 0x000fea000383ffff */
.L_x_20:
[----:B-1----:R-:W-:-:S04]  /*120c0*/  MOV R0, UR34 ;  /* 0x0000002200007c02 */ /* 0x002fc80008000f00 */
[----:B------:R1:W2:Y:S03]  /*120d0*/  SYNCS.PHASECHK.TRANS64.TRYWAIT P1, [R0+URZ+-0x8], R3 ;  /* 0xfffff803000075a7 */ /* 0x0002a6000802017f */
[----:B--2---:R-:W-:Y:S05]  /*120e0*/  @!P1 NANOSLEEP.SYNCS 0x989680 ;  /* 0x009896800000995d */ /* 0x004fea0003900000 */
[----:B------:R-:W2:Y:S02]  /*120f0*/  @!P1 SYNCS.PHASECHK.TRANS64 P1, [R0+URZ+-0x8], R3 ;  /* 0xfffff803000095a7 */ /* 0x000ea4000802007f */
[----:B--2---:R-:W-:Y:S05]  /*12100*/  @!P1 BRA `(.L_x_20) ;  /* 0xfffffffc00ec9947 */ /* 0x004fea000383ffff */
[----:B------:R-:W-:Y:S05]  /*12110*/  BRA `(.L_x_134) ;  /* 0xfffffef000e07947 */ /* 0x000fea000383ffff */
.L_x_22:
[----:B-1----:R-:W-:-:S04]  /*12120*/  MOV R9, UR6 ;  /* 0x0000000600097c02 */ /* 0x002fc80008000f00 */
[----:B------:R1:W2:Y:S03]  /*12130*/  SYNCS.PHASECHK.TRANS64.TRYWAIT P1, [R9+URZ+0x2c200], R0 ;  /* 0x02c20000090075a7 */ /* 0x0002a6000802017f */
[----:B--2---:R-:W-:Y:S05]  /*12140*/  @!P1 NANOSLEEP.SYNCS 0x989680 ;  /* 0x009896800000995d */ /* 0x004fea0003900000 */
[----:B------:R-:W2:Y:S02]  /*12150*/  @!P1 SYNCS.PHASECHK.TRANS64 P1, [R9+URZ+0x2c200], R0 ;  /* 0x02c20000090095a7 */ /* 0x000ea4000802007f */
[----:B--2---:R-:W-:Y:S05]  /*12160*/  @!P1 BRA `(.L_x_22) ;  /* 0xfffffffc00ec9947 */ /* 0x004fea000383ffff */
[----:B------:R-:W-:Y:S05]  /*12170*/  BRA `(.L_x_135) ;  /* 0xffffff1c00b07947 */ /* 0x000fea000383ffff */
.L_x_27:
[----:B-1----:R-:W-:-:S04]  /*12180*/  IMAD.U32 R6, RZ, RZ, UR6 ;  /* 0x00000006ff067e24 */ /* 0x002fc8000f8e00ff */
[----:B------:R1:W2:Y:S03]  /*12190*/  SYNCS.PHASECHK.TRANS64.TRYWAIT P2, [R6+URZ+0x2c200], R5 ;  /* 0x02c20005060075a7 */ /* 0x0002a6000804017f */
[----:B--2---:R-:W-:Y:S05]  /*121a0*/  @!P2 NANOSLEEP.SYNCS 0x989680 ;  /* 0x009896800000a95d */ /* 0x004fea0003900000 */
[----:B------:R-:W2:Y:S02]  /*121b0*/  @!P2 SYNCS.PHASECHK.TRANS64 P2, [R6+URZ+0x2c200], R5 ;  /* 0x02c200050600a5a7 */ /* 0x000ea4000804007f */
[----:B--2---:R-:W-:Y:S05]  /*121c0*/  @!P2 BRA `(.L_x_27) ;  /* 0xfffffffc00eca947 */ /* 0x004fea000383ffff */
[----:B------:R-:W-:Y:S05]  /*121d0*/  BRA `(.L_x_136) ;  /* 0xffffff34002c7947 */ /* 0x000fea000383ffff */
.L_x_31:
[----:B-1----:R-:W-:-:S04]  /*121e0*/  MOV R8, UR6 ;  /* 0x0000000600087c02 */ /* 0x002fc80008000f00 */
[----:B------:R1:W2:Y:S03]  /*121f0*/  SYNCS.PHASECHK.TRANS64.TRYWAIT P2, [R8+URZ+0x2c200], R11 ;  /* 0x02c2000b080075a7 */ /* 0x0002a6000804017f */
[----:B--2---:R-:W-:Y:S05]  /*12200*/  @!P2 NANOSLEEP.SYNCS 0x989680 ;  /* 0x009896800000a95d */ /* 0x004fea0003900000 */
[----:B------:R-:W2:Y:S02]  /*12210*/  @!P2 SYNCS.PHASECHK.TRANS64 P2, [R8+URZ+0x2c200], R11 ;  /* 0x02c2000b0800a5a7 */ /* 0x000ea4000804007f */
[----:B--2---:R-:W-:Y:S05]  /*12220*/  @!P2 BRA `(.L_x_31) ;  /* 0xfffffffc00eca947 */ /* 0x004fea000383ffff */
[----:B------:R-:W-:Y:S05]  /*12230*/  BRA `(.L_x_30) ;  /* 0xffffff5800a07947 */ /* 0x000fea000383ffff */
.L_x_39:
[----:B-1----:R-:W-:-:S04]  /*12240*/  MOV R6, UR6 ;  /* 0x0000000600067c02 */ /* 0x002fc80008000f00 */
[----:B------:R1:W2:Y:S03]  /*12250*/  SYNCS.PHASECHK.TRANS64.TRYWAIT P2, [R6+URZ+0x2c200], R5 ;  /* 0x02c20005060075a7 */ /* 0x0002a6000804017f */
[----:B--2---:R-:W-:Y:S05]  /*12260*/  @!P2 NANOSLEEP.SYNCS 0x989680 ;  /* 0x009896800000a95d */ /* 0x004fea0003900000 */
[----:B------:R-:W2:Y:S02]  /*12270*/  @!P2 SYNCS.PHASECHK.TRANS64 P2, [R6+URZ+0x2c200], R5 ;  /* 0x02c200050600a5a7 */ /* 0x000ea4000804007f */
[----:B--2---:R-:W-:Y:S05]  /*12280*/  @!P2 BRA `(.L_x_39) ;  /* 0xfffffffc00eca947 */ /* 0x004fea000383ffff */
[----:B------:R-:W-:Y:S05]  /*12290*/  BRA `(.L_x_137) ;  /* 0xffffff7000607947 */ /* 0x000fea000383ffff */
.L_x_43:
[----:B-1----:R-:W-:-:S04]  /*122a0*/  IMAD.U32 R8, RZ, RZ, UR6 ;  /* 0x00000006ff087e24 */ /* 0x002fc8000f8e00ff */
[----:B------:R1:W2:Y:S03]  /*122b0*/  SYNCS.PHASECHK.TRANS64.TRYWAIT P2, [R8+URZ+0x2c200], R11 ;  /* 0x02c2000b080075a7 */ /* 0x0002a6000804017f */
[----:B--2---:R-:W-:Y:S05]  /*122c0*/  @!P2 NANOSLEEP.SYNCS 0x989680 ;  /* 0x009896800000a95d */ /* 0x004fea0003900000 */
[----:B------:R-:W2:Y:S02]  /*122d0*/  @!P2 SYNCS.PHASECHK.TRANS64 P2, [R8+URZ+0x2c200], R11 ;  /* 0x02c2000b0800a5a7 */ /* 0x000ea4000804007f */
[----:B--2---:R-:W-:Y:S05]  /*122e0*/  @!P2 BRA `(.L_x_43) ;  /* 0xfffffffc00eca947 */ /* 0x004fea000383ffff */
[----:B------:R-:W-:Y:S05]  /*122f0*/  BRA `(.L_x_42) ;  /* 0xffffffa0005c7947 */ /* 0x000fea000383ffff */
.L_x_63:
[----:B-1----:R-:W-:-:S04]  /*12300*/  MOV R3, UR34 ;  /* 0x0000002200037c02 */ /* 0x002fc80008000f00 */
[----:B------:R1:W2:Y:S03]  /*12310*/  SYNCS.PHASECHK.TRANS64.TRYWAIT P1, [R3+URZ+0x8], R0 ;  /* 0x00000800030075a7 */ /* 0x0002a6000802017f */
[----:B--2---:R-:W-:Y:S05]  /*12320*/  @!P1 NANOSLEEP.SYNCS 0x989680 ;  /* 0x009896800000995d */ /* 0x004fea0003900000 */
[----:B------:R-:W2:Y:S02]  /*12330*/  @!P1 SYNCS.PHASECHK.TRANS64 P1, [R3+URZ+0x8], R0 ;  /* 0x00000800030095a7 */ /* 0x000ea4000802007f */
[----:B--2---:R-:W-:Y:S05]  /*12340*/  @!P1 BRA `(.L_x_63) ;  /* 0xfffffffc00ec9947 */ /* 0x004fea000383ffff */
[----:B------:R-:W-:Y:S05]  /*12350*/  BRA `(.L_x_138) ;  /* 0xffffffc0003c7947 */ /* 0x000fea000383ffff */
.L_x_88:
[----:B------:R-:W-:Y:S01]  /*12360*/  BSSY B1, `(.L_x_139) ;  /* 0x0000006000017945 */ /* 0x000fe20003800000 */
[----:B------:R-:W-:-:S07]  /*12370*/  MOV R15, 0xffffffff ;  /* 0xffffffff000f7802 */ /* 0x000fce0000000f00 */
[----:B------:R-:W-:Y:S05]  /*12380*/  WARPSYNC.COLLECTIVE R15, `(.L_x_140) ;  /* 0x000000000f0c7348 */ /* 0x000fea0003c00000 */
[----:B------:R-:W-:Y:S02]  /*12390*/  ELECT P6, UR62, PT ;  /* 0x00000000003e782f */ /* 0x000fe400038c0000 */
[----:B------:R-:W-:Y:S01]  /*123a0*/  MOV R14, UR62 ;  /* 0x0000003e000e7c02 */ /* 0x000fe20008000f00 */
[----:B------:R-:W-:Y:S10]  /*123b0*/  ENDCOLLECTIVE ;  /* 0x000000000000791b */ /* 0x000ff40003800000 */
.L_x_140:
[----:B------:R-:W-:Y:S05]  /*123c0*/  BSYNC B1 ;  /* 0x0000000000017941 */ /* 0x000fea0003800000 */
.L_x_139:
[----:B------:R-:W-:Y:S05]  /*123d0*/  BRA `(.L_x_141) ;  /* 0xffffffd800dc7947 */ /* 0x000fea000383ffff */
.L_x_91:
[----:B-1----:R1:W2:Y:S02]  /*123e0*/  SYNCS.PHASECHK.TRANS64.TRYWAIT P2, [R7+URZ+0x2c260], R6 ;  /* 0x02c26006070075a7 */ /* 0x0022a4000804017f */
[----:B--2---:R-:W-:Y:S05]  /*123f0*/  @!P2 NANOSLEEP.SYNCS 0x989680 ;  /* 0x009896800000a95d */ /* 0x004fea0003900000 */
[----:B------:R-:W2:Y:S02]  /*12400*/  @!P2 SYNCS.PHASECHK.TRANS64 P2, [R7+URZ+0x2c260], R6 ;  /* 0x02c260060700a5a7 */ /* 0x000ea4000804007f */
[----:B--2---:R-:W-:Y:S05]  /*12410*/  @!P2 BRA `(.L_x_91) ;  /* 0xfffffffc00f0a947 */ /* 0x004fea000383ffff */
[----:B------:R-:W-:Y:S05]  /*12420*/  BRA `(.L_x_142) ;  /* 0xffffffd800fc7947 */ /* 0x000fea000383ffff */
.L_x_96:
[----:B-1----:R1:W2:Y:S02]  /*12430*/  SYNCS.PHASECHK.TRANS64.TRYWAIT P2, [R7+URZ+0x2c2b0], R4 ;  /* 0x02c2b004070075a7 */ /* 0x0022a4000804017f */
[----:B--2---:R-:W-:Y:S05]  /*12440*/  @!P2 NANOSLEEP.SYNCS 0x989680 ;  /* 0x009896800000a95d */ /* 0x004fea0003900000 */
[----:B------:R-:W2:Y:S02]  /*12450*/  @!P2 SYNCS.PHASECHK.TRANS64 P2, [R7+URZ+0x2c2b0], R4 ;  /* 0x02c2b0040700a5a7 */ /* 0x000ea4000804007f */
[----:B--2---:R-:W-:Y:S05]  /*12460*/  @!P2 BRA `(.L_x_96) ;  /* 0xfffffffc00f0a947 */ /* 0x004fea000383ffff */
[----:B------:R-:W-:Y:S05]  /*12470*/  BRA `(.L_x_95) ;  /* 0xffffffe000087947 */ /* 0x000fea000383ffff */
.L_x_99:
[----:B-1----:R1:W2:Y:S02]  /*12480*/  SYNCS.PHASECHK.TRANS64.TRYWAIT P2, [R4+URZ+0x2c260], R9 ;  /* 0x02c26009040075a7 */ /* 0x0022a4000804017f */
[----:B--2---:R-:W-:Y:S05]  /*12490*/  @!P2 NANOSLEEP.SYNCS 0x989680 ;  /* 0x009896800000a95d */ /* 0x004fea0003900000 */
[----:B------:R-:W2:Y:S02]  /*124a0*/  @!P2 SYNCS.PHASECHK.TRANS64 P2, [R4+URZ+0x2c260], R9 ;  /* 0x02c260090400a5a7 */ /* 0x000ea4000804007f */
[----:B--2---:R-:W-:Y:S05]  /*124b0*/  @!P2 BRA `(.L_x_99) ;  /* 0xfffffffc00f0a947 */ /* 0x004fea000383ffff */
[----:B------:R-:W-:Y:S05]  /*124c0*/  BRA `(.L_x_143) ;  /* 0xffffffe0001c7947 */ /* 0x000fea000383ffff */
.L_x_104:
[----:B------:R-:W-:Y:S01]  /*124d0*/  BSSY B1, `(.L_x_144) ;  /* 0x0000006000017945 */ /* 0x000fe20003800000 */
[----:B------:R-:W-:-:S07]  /*124e0*/  IMAD.MOV.U32 R15, RZ, RZ, -0x1 ;  /* 0xffffffffff0f7424 */ /* 0x000fce00078e00ff */
[----:B------:R-:W-:Y:S05]  /*124f0*/  WARPSYNC.COLLECTIVE R15, `(.L_x_145) ;  /* 0x000000000f0c7348 */ /* 0x000fea0003c00000 */
[----:B------:R-:W-:Y:S02]  /*12500*/  ELECT P6, UR62, PT ;  /* 0x00000000003e782f */ /* 0x000fe400038c0000 */
[----:B------:R-:W-:Y:S01]  /*12510*/  MOV R14, UR62 ;  /* 0x0000003e000e7c02 */ /* 0x000fe20008000f00 */
[----:B------:R-:W-:Y:S10]  /*12520*/  ENDCOLLECTIVE ;  /* 0x000000000000791b */ /* 0x000ff40003800000 */
.L_x_145:
[----:B------:R-:W-:Y:S05]  /*12530*/  BSYNC B1 ;  /* 0x0000000000017941 */ /* 0x000fea0003800000 */
.L_x_144:
[----:B------:R-:W-:Y:S05]  /*12540*/  BRA `(.L_x_146) ;  /* 0xffffffe400d87947 */ /* 0x000fea000383ffff */
.L_x_107:
[----:B-1----:R1:W2:Y:S02]  /*12550*/  SYNCS.PHASECHK.TRANS64.TRYWAIT P4, [R8+URZ+0x2c228], R7 ;  /* 0x02c22807080075a7 */ /* 0x0022a4000808017f */
[----:B--2---:R-:W-:Y:S05]  /*12560*/  @!P4 NANOSLEEP.SYNCS 0x989680 ;  /* 0x009896800000c95d */ /* 0x004fea0003900000 */
[----:B------:R-:W2:Y:S02]  /*12570*/  @!P4 SYNCS.PHASECHK.TRANS64 P4, [R8+URZ+0x2c228], R7 ;  /* 0x02c228070800c5a7 */ /* 0x000ea4000808007f */
[----:B--2---:R-:W-:Y:S05]  /*12580*/  @!P4 BRA `(.L_x_107) ;  /* 0xfffffffc00f0c947 */ /* 0x004fea000383ffff */
[----:B------:R-:W-:Y:S05]  /*12590*/  BRA `(.L_x_147) ;  /* 0xffffffe400ec7947 */ /* 0x000fea000383ffff */
.L_x_112:
[----:B-1----:R1:W2:Y:S02]  /*125a0*/  SYNCS.PHASECHK.TRANS64.TRYWAIT P4, [R5+URZ+0x2c2b0], R8 ;  /* 0x02c2b008050075a7 */ /* 0x0022a4000808017f */
[----:B--2---:R-:W-:Y:S05]  /*125b0*/  @!P4 NANOSLEEP.SYNCS 0x989680 ;  /* 0x009896800000c95d */ /* 0x004fea0003900000 */
[----:B------:R-:W2:Y:S02]  /*125c0*/  @!P4 SYNCS.PHASECHK.TRANS64 P4, [R5+URZ+0x2c2b0], R8 ;  /* 0x02c2b0080500c5a7 */ /* 0x000ea4000808007f */
[----:B--2---:R-:W-:Y:S05]  /*125d0*/  @!P4 BRA `(.L_x_112) ;  /* 0xfffffffc00f0c947 */ /* 0x004fea000383ffff */
[----:B------:R-:W-:Y:S05]  /*125e0*/  BRA `(.L_x_111) ;  /* 0xffffffe800f07947 */ /* 0x000fea000383ffff */
.L_x_115:
[----:B-1----:R1:W2:Y:S02]  /*125f0*/  SYNCS.PHASECHK.TRANS64.TRYWAIT P3, [R7+URZ+0x2c228], R8 ;  /* 0x02c22808070075a7 */ /* 0x0022a4000806017f */
[----:B--2---:R-:W-:Y:S05]  /*12600*/  @!P3 NANOSLEEP.SYNCS 0x989680 ;  /* 0x009896800000b95d */ /* 0x004fea0003900000 */
[----:B------:R-:W2:Y:S02]  /*12610*/  @!P3 SYNCS.PHASECHK.TRANS64 P3, [R7+URZ+0x2c228], R8 ;  /* 0x02c228080700b5a7 */ /* 0x000ea4000806007f */
[----:B--2---:R-:W-:Y:S05]  /*12620*/  @!P3 BRA `(.L_x_115) ;  /* 0xfffffffc00f0b947 */ /* 0x004fea000383ffff */
[----:B------:R-:W-:Y:S05]  /*12630*/  BRA `(.L_x_148) ;  /* 0xffffffec00087947 */ /* 0x000fea000383ffff */
.L_x_122:
[----:B-1----:R1:W2:Y:S02]  /*12640*/  SYNCS.PHASECHK.TRANS64.TRYWAIT P3, [R7+URZ+0x2c228], R8 ;  /* 0x02c22808070075a7 */ /* 0x0022a4000806017f */
[----:B--2---:R-:W-:Y:S05]  /*12650*/  @!P3 NANOSLEEP.SYNCS 0x989680 ;  /* 0x009896800000b95d */ /* 0x004fea0003900000 */
[----:B------:R-:W2:Y:S02]  /*12660*/  @!P3 SYNCS.PHASECHK.TRANS64 P3, [R7+URZ+0x2c228], R8 ;  /* 0x02c228080700b5a7 */ /* 0x000ea4000806007f */
[----:B--2---:R-:W-:Y:S05]  /*12670*/  @!P3 BRA `(.L_x_122) ;  /* 0xfffffffc00f0b947 */ /* 0x004fea000383ffff */
[----:B------:R-:W-:Y:S05]  /*12680*/  BRA `(.L_x_149) ;  /* 0xfffffff0001c7947 */ /* 0x000fea000383ffff */
.L_x_127:
[----:B-1----:R1:W2:Y:S02]  /*12690*/  SYNCS.PHASECHK.TRANS64.TRYWAIT P3, [R7+URZ+0x2c228], R8 ;  /* 0x02c22808070075a7 */ /* 0x0022a4000806017f */
[----:B--2---:R-:W-:Y:S05]  /*126a0*/  @!P3 NANOSLEEP.SYNCS 0x989680 ;  /* 0x009896800000b95d */ /* 0x004fea0003900000 */
[----:B------:R-:W2:Y:S02]  /*126b0*/  @!P3 SYNCS.PHASECHK.TRANS64 P3, [R7+URZ+0x2c228], R8 ;  /* 0x02c228080700b5a7 */ /* 0x000ea4000806007f */
[----:B--2---:R-:W-:Y:S05]  /*126c0*/  @!P3 BRA `(.L_x_127) ;  /* 0xfffffffc00f0b947 */ /* 0x004fea000383ffff */
[----:B------:R-:W-:Y:S05]  /*126d0*/  BRA `(.L_x_150) ;  /* 0xfffffff400247947 */ /* 0x000fea000383ffff */
        .weak           $__internal_0_$__cuda_sm20_rcp_rn_f32_slowpath
        .type           $__internal_0_$__cuda_sm20_rcp_rn_f32_slowpath,@function
        .size           $__internal_0_$__cuda_sm20_rcp_rn_f32_slowpath,(.L_x_156 - $__internal_0_$__cuda_sm20_rcp_rn_f32_slowpath)
$__internal_0_$__cuda_sm20_rcp_rn_f32_slowpath:
[----:B------:R-:W-:Y:S01]  /*126e0*/  SHF.L.U32 R0, R3, 0x1, RZ ;  /* 0x0000000103007819 */ /* 0x000fe200000006ff */
[----:B------:R-:W-:Y:S03]  /*126f0*/  BSSY B2, `(.L_x_151) ;  /* 0x0000030000027945 */ /* 0x000fe60003800000 */
[----:B------:R-:W-:-:S04]  /*12700*/  SHF.R.U32.HI R21, RZ, 0x18, R0 ;  /* 0x00000018ff157819 */ /* 0x000fc80000011600 */
[----:B------:R-:W-:-:S13]  /*12710*/  ISETP.NE.U32.AND P0, PT, R21, RZ, PT ;  /* 0x000000ff1500720c */ /* 0x000fda0003f05070 */
[----:B------:R-:W-:Y:S05]  /*12720*/  @P0 BRA `(.L_x_152) ;  /* 0x0000000000280947 */ /* 0x000fea0003800000 */
[----:B------:R-:W-:-:S04]  /*12730*/  SHF.L.U32 R0, R3, 0x1, RZ ;  /* 0x0000000103007819 */ /* 0x000fc800000006ff */
[----:B------:R-:W-:-:S13]  /*12740*/  ISETP.NE.AND P0, PT, R0, RZ, PT ;  /* 0x000000ff0000720c */ /* 0x000fda0003f05270 */
[----:B------:R-:W-:Y:S01]  /*12750*/  @P0 FFMA R8, R3, 1.84467440737095516160e+19, RZ ;  /* 0x5f80000003080823 */ /* 0x000fe200000000ff */
[----:B------:R-:W-:Y:S08]  /*12760*/  @!P0 MUFU.RCP R7, R3 ;  /* 0x0000000300078308 */ /* 0x000ff00000001000 */
[----:B------:R-:W1:Y:S02]  /*12770*/  @P0 MUFU.RCP R9, R8 ;  /* 0x0000000800090308 */ /* 0x000e640000001000 */
[----:B-1----:R-:W-:-:S04]  /*12780*/  @P0 FFMA R0, R8, R9, -1 ;  /* 0xbf80000008000423 */ /* 0x002fc80000000009 */
[----:B------:R-:W-:-:S04]  /*12790*/  @P0 FADD.FTZ R0, -R0, -RZ ;  /* 0x800000ff00000221 */ /* 0x000fc80000010100 */
[----:B------:R-:W-:-:S04]  /*127a0*/  @P0 FFMA R0, R9, R0, R9 ;  /* 0x0000000009000223 */ /* 0x000fc80000000009 */
[----:B------:R-:W-:Y:S01]  /*127b0*/  @P0 FFMA R7, R0, 1.84467440737095516160e+19, RZ ;  /* 0x5f80000000070823 */ /* 0x000fe200000000ff */
[----:B------:R-:W-:Y:S06]  /*127c0*/  BRA `(.L_x_153) ;  /* 0x0000000000887947 */ /* 0x000fec0003800000 */
.L_x_152:
[----:B------:R-:W-:-:S05]  /*127d0*/  VIADD R25, R21, 0xffffff03 ;  /* 0xffffff0315197836 */ /* 0x000fca0000000000 */
[----:B------:R-:W-:-:S13]  /*127e0*/  ISETP.GT.U32.AND P0, PT, R25, 0x1, PT ;  /* 0x000000011900780c */ /* 0x000fda0003f04070 */
[----:B------:R-:W-:Y:S05]  /*127f0*/  @P0 BRA `(.L_x_154) ;  /* 0x0000000000780947 */ /* 0x000fea0003800000 */
[----:B------:R-:W-:Y:S02]  /*12800*/  LOP3.LUT R0, R3, 0x7fffff, RZ, 0xc0, !PT ;  /* 0x007fffff03007812 */ /* 0x000fe400078ec0ff */
[----:B------:R-:W-:Y:S02]  /*12810*/  MOV R12, 0x3 ;  /* 0x00000003000c7802 */ /* 0x000fe40000000f00 */
[----:B------:R-:W-:Y:S02]  /*12820*/  LOP3.LUT R0, R0, 0x3f800000, RZ, 0xfc, !PT ;  /* 0x3f80000000007812 */ /* 0x000fe400078efcff */
[----:B------:R-:W-:Y:S02]  /*12830*/  SHF.L.U32 R12, R12, R25, RZ ;  /* 0x000000190c0c7219 */ /* 0x000fe400000006ff */
[----:B------:R-:W1:Y:S02]  /*12840*/  MUFU.RCP R7, R0 ;  /* 0x0000000000077308 */ /* 0x000e640000001000 */
[----:B-1----:R-:W-:-:S04]  /*12850*/  FFMA R8, R0, R7, -1 ;  /* 0xbf80000000087423 */ /* 0x002fc80000000007 */
[----:B------:R-:W-:-:S04]  /*12860*/  FADD.FTZ R8, -R8, -RZ ;  /* 0x800000ff08087221 */ /* 0x000fc80000010100 */
[CCC-:B------:R-:W-:Y:S01]  /*12870*/  FFMA.RM R9, R7.reuse, R8.reuse, R7.reuse ;  /* 0x0000000807097223 */ /* 0x1c0fe20000004007 */
[----:B------:R-:W-:-:S04]  /*12880*/  FFMA.RP R8, R7, R8, R7 ;  /* 0x0000000807087223 */ /* 0x000fc80000008007 */
[C---:B------:R-:W-:Y:S02]  /*12890*/  LOP3.LUT R7, R9.reuse, 0x7fffff, RZ, 0xc0, !PT ;  /* 0x007fffff09077812 */ /* 0x040fe400078ec0ff */
[----:B------:R-:W-:Y:S02]  /*128a0*/  FSETP.NEU.FTZ.AND P0, PT, R9, R8, PT ;  /* 0x000000080900720b */ /* 0x000fe40003f1d000 */
[----:B------:R-:W-:Y:S02]  /*128b0*/  LOP3.LUT R7, R7, 0x800000, RZ, 0xfc, !PT ;  /* 0x0080000007077812 */ /* 0x000fe400078efcff */
[----:B------:R-:W-:Y:S02]  /*128c0*/  SEL R8, RZ, 0xffffffff, !P0 ;  /* 0xffffffffff087807 */ /* 0x000fe40004000000 */
[----:B------:R-:W-:Y:S02]  /*128d0*/  LOP3.LUT R12, R12, R7, RZ, 0xc0, !PT ;  /* 0x000000070c0c7212 */ /* 0x000fe400078ec0ff */
[----:B------:R-:W-:-:S02]  /*128e0*/  IADD3 R8, -R8, RZ, RZ ;  /* 0x000000ff08087210 */ /* 0x000fc40007ffe1ff */
[-C--:B------:R-:W-:Y:S02]  /*128f0*/  SHF.R.U32.HI R12, RZ, R25.reuse, R12 ;  /* 0x00000019ff0c7219 */ /* 0x080fe4000001160c */
[----:B------:R-:W-:Y:S02]  /*12900*/  LOP3.LUT P1, RZ, R8, R25, R7, 0xf8, !PT ;  /* 0x0000001908ff7212 */ /* 0x000fe4000782f807 */
[C---:B------:R-:W-:Y:S02]  /*12910*/  LOP3.LUT P0, RZ, R12.reuse, 0x1, RZ, 0xc0, !PT ;  /* 0x000000010cff7812 */ /* 0x040fe4000780c0ff */
[----:B------:R-:W-:-:S04]  /*12920*/  LOP3.LUT P2, RZ, R12, 0x2, RZ, 0xc0, !PT ;  /* 0x000000020cff7812 */ /* 0x000fc8000784c0ff */
[----:B------:R-:W-:Y:S02]  /*12930*/  PLOP3.LUT P0, PT, P0, P1, P2, 0xe0, 0x0 ;  /* 0x000000000000781c */ /* 0x000fe40000703c20 */
[----:B------:R-:W-:Y:S02]  /*12940*/  LOP3.LUT P1, RZ, R3, 0x7fffff, RZ, 0xc0, !PT ;  /* 0x007fffff03ff7812 */ /* 0x000fe4000782c0ff */
[----:B------:R-:W-:-:S05]  /*12950*/  SEL R0, RZ, 0x1, !P0 ;  /* 0x00000001ff007807 */ /* 0x000fca0004000000 */
[----:B------:R-:W-:-:S05]  /*12960*/  IMAD.MOV R0, RZ, RZ, -R0 ;  /* 0x000000ffff007224 */ /* 0x000fca00078e0a00 */
[----:B------:R-:W-:Y:S02]  /*12970*/  ISETP.GE.AND P0, PT, R0, RZ, PT ;  /* 0x000000ff0000720c */ /* 0x000fe40003f06270 */
[----:B------:R-:W-:-:S04]  /*12980*/  IADD3 R0, R21, -0xfc, RZ ;  /* 0xffffff0415007810 */ /* 0x000fc80007ffe0ff */
[----:B------:R-:W-:-:S07]  /*12990*/  SHF.R.U32.HI R0, RZ, R0, R7 ;  /* 0x00000000ff007219 */ /* 0x000fce0000011607 */
[----:B------:R-:W-:-:S05]  /*129a0*/  @!P0 IADD3 R0, R0, 0x1, RZ ;  /* 0x0000000100008810 */ /* 0x000fca0007ffe0ff */
[----:B------:R-:W-:-:S05]  /*129b0*/  @!P1 IMAD.SHL.U32 R0, R0, 0x2, RZ ;  /* 0x0000000200009824 */ /* 0x000fca00078e00ff */
[----:B------:R-:W-:Y:S01]  /*129c0*/  LOP3.LUT R7, R0, 0x80000000, R3, 0xf8, !PT ;  /* 0x8000000000077812 */ /* 0x000fe200078ef803 */
[----:B------:R-:W-:Y:S06]  /*129d0*/  BRA `(.L_x_153) ;  /* 0x0000000000047947 */ /* 0x000fec0003800000 */
.L_x_154:
[----:B------:R1:W2:Y:S02]  /*129e0*/  MUFU.RCP R7, R3 ;  /* 0x0000000300077308 */ /* 0x0002a40000001000 */
.L_x_153:
[----:B------:R-:W-:Y:S05]  /*129f0*/  BSYNC B2 ;  /* 0x0000000000027941 */ /* 0x000fea0003800000 */
.L_x_151:
[----:B------:R-:W-:Y:S02]  /*12a00*/  MOV R8, R14 ;  /* 0x0000000e00087202 */ /* 0x000fe40000000f00 */
[----:B------:R-:W-:-:S04]  /*12a10*/  MOV R9, 0x0 ;  /* 0x0000000000097802 */ /* 0x000fc80000000f00 */
[----:B-12---:R-:W-:Y:S05]  /*12a20*/  RET.REL.NODEC R8 `(_ZN7cutlass13device_kernelINS_4fmha6kernel28FmhaKernelTmaWarpSpecializedINS1_10collective30FmhaMainloopTmaWarpSpecializedINS_10bfloat16_tEffN4cute5tupleIJNS7_1CILi128EEESA_NS9_ILi112EEEEEENS8_IJiNS9_ILi1EEENS8_IJiiEEEEEESF_SF_NS4_12CausalFusionEJNS2_6OptionILNS2_3TagE0ENS9_ILb1EEEEENSH_ILSI_2ESJ_EEEEENS4_15FmhaFwdEpilogueIS6_fNS8_IJNS9_ILi64EEESB_SA_EEEEENS2_23PersistentTileSchedulerEJSK_SL_EEEEEvNT_6ParamsE) ;  /* 0xfffffed408747950 */ /* 0x006fea0003c3ffff */
.L_x_155:
[----:B------:R-:W-:-:S00]  /*12a30*/  BRA `(.L_x_155) ;  /* 0xfffffffc00fc7947 */ /* 0x000fc0000383ffff */
[----:B------:R-:W-:-:S00]  /*12a40*/  NOP ;  /* 0x0000000000007918 */ /* 0x000fc00000000000 */
        /* <DEDUP_REMOVED lines=11> */
.L_x_156:


//--------------------- .nv.global.init           --------------------------
	.section	.nv.global.init,"aw",@progbits
.nv.global.init:
	.type		$str$24,@object
	.size		$str$24,($str$25 - $str$24)
$str$24:
        /*0000*/ 	.byte	0x28, 0x61, 0x64, 0x64, 0x72, 0x65, 0x73, 0x73, 0x20, 0x26, 0x20, 0x6d, 0x61, 0x73, 0x6b, 0x29
        /*0010*/ 	.byte	0x20, 0x3d, 0x3d, 0x20, 0x30, 0x00
	.type		$str$25,@object
	.size		$str$25,(__unnamed_1 - $str$25)
$str$25:
        /*0016*/ 	.byte	0x2f, 0x74, 0x6d, 0x70, 0x2f, 0x63, 0x75, 0x74, 0x6c, 0x61, 0x73, 0x73, 0x5f, 0x73, 0x77, 0x65
        /*0026*/ 	.byte	0x65, 0x70, 0x5f, 0x73, 0x72, 0x63, 0x2f, 0x69, 0x6e, 0x63, 0x6c, 0x75, 0x64, 0x65, 0x2f, 0x63
        /*0036*/ 	.byte	0x75, 0x74, 0x65, 0x2f, 0x70, 0x6f, 0x69, 0x6e, 0x74, 0x65, 0x72, 0x5f, 0x66, 0x6c, 0x61, 0x67
        /*0046*/ 	.byte	0x67, 0x65, 0x64, 0x2e, 0x68, 0x70, 0x70, 0x00
	.type		__unnamed_1,@object
	.size		__unnamed_1,(__unnamed_2 - __unnamed_1)
__unnamed_1:
        /*004e*/ 	.byte	0x61, 0x75, 0x74, 0x6f, 0x20, 0x63, 0x75, 0x74, 0x65, 0x3a, 0x3a, 0x61, 0x73, 0x5f, 0x70, 0x6f
        /* <DEDUP_REMOVED lines=27> */
        /*020e*/ 	.byte	0x31, 0x30, 0x32, 0x34, 0x3e, 0x3e, 0x3e, 0x3e, 0x3e, 0x5d, 0x00
	.type		__unnamed_2,@object
	.size		__unnamed_2,(.L_1 - __unnamed_2)
__unnamed_2:
        /* <DEDUP_REMOVED lines=29> */
.L_1:


//--------------------- .nv.shared._ZN7cutlass13device_kernelINS_4fmha6kernel28FmhaKernelTmaWarpSpecializedINS1_10collective30FmhaMainloopTmaWarpSpecializedINS_10bfloat16_tEffN4cute5tupleIJNS7_1CILi128EEESA_NS9_ILi112EEEEEENS8_IJiNS9_ILi1EEENS8_IJiiEEEEEESF_SF_NS4_12CausalFusionEJNS2_6OptionILNS2_3TagE0ENS9_ILb1EEEEENSH_ILSI_2ESJ_EEEEENS4_15FmhaFwdEpilogueIS6_fNS8_IJNS9_ILi64EEESB_SA_EEEEENS2_23PersistentTileSchedulerEJSK_SL_EEEEEvNT_6ParamsE --------------------------
	.section	.nv.shared._ZN7cutlass13device_kernelINS_4fmha6kernel28FmhaKernelTmaWarpSpecializedINS1_10collective30FmhaMainloopTmaWarpSpecializedINS_10bfloat16_tEffN4cute5tupleIJNS7_1CILi128EEESA_NS9_ILi112EEEEEENS8_IJiNS9_ILi1EEENS8_IJiiEEEEEESF_SF_NS4_12CausalFusionEJNS2_6OptionILNS2_3TagE0ENS9_ILb1EEEEENSH_ILSI_2ESJ_EEEEENS4_15FmhaFwdEpilogueIS6_fNS8_IJNS9_ILi64EEESB_SA_EEEEENS2_23PersistentTileSchedulerEJSK_SL_EEEEEvNT_6ParamsE,"aw",@nobits
	.sectionflags	@""
	.align	16
	.zero		1024


//--------------------- .nv.shared.reserved.0     --------------------------
	.section	.nv.shared.reserved.0,"aw",@nobits
	.weak		__nv_reservedSMEM_offset_0_alias
	.size		__nv_reservedSMEM_offset_0_alias, 0, 0
	.other		__nv_reservedSMEM_offset_0_alias,@"STO_CUDA_RESERVED_SHARED STV_DEFAULT"
__nv_reservedSMEM_offset_0_alias:
	.zero		0


//--------------------- .nv.global                --------------------------
	.section	.nv.global,"aw",@nobits
.nv.global:
	.type		_ZN39_INTERNAL_54c44c16_4_k_cu_0c17125f_33564cute1_E,@object
	.size		_ZN39_INTERNAL_54c44c16_4_k_cu_0c17125f_33564cute1_E,(_ZN39_INTERNAL_54c44c16_4_k_cu_0c17125f_33564cuda3std3__45__cpo6cbeginE - _ZN39_INTERNAL_54c44c16_4_k_cu_0c17125f_33564cute1_E)
_ZN39_INTERNAL_54c44c16_4_k_cu_0c17125f_33564cute1_E:
	.zero		1
	.type		_ZN39_INTERNAL_54c44c16_4_k_cu_0c17125f_33564cuda3std3__45__cpo6cbeginE,@object
	.size		_ZN39_INTERNAL_54c44c16_4_k_cu_0c17125f_33564cuda3std3__45__cpo6cbeginE,(_ZN39_INTERNAL_54c44c16_4_k_cu_0c17125f_33564cuda3std3__48in_placeE - _ZN39_INTERNAL_54c44c16_4_k_cu_0c17125f_33564cuda3std3__45__cpo6cbeginE)
_ZN39_INTERNAL_54c44c16_4_k_cu_0c17125f_33564cuda3std3__45__cpo6cbeginE:
	.zero		1
	.type		_ZN39_INTERNAL_54c44c16_4_k_cu_0c17125f_33564cuda3std3__48in_placeE,@object
	.size		_ZN39_INTERNAL_54c44c16_4_k_cu_0c17125f_33564cuda3std3__48in_placeE,(_ZN39_INTERNAL_54c44c16_4_k_cu_0c17125f_33564cuda3std6ranges3__45__cpo9iter_moveE - _ZN39_INTERNAL_54c44c16_4_k_cu_0c17125f_33564cuda3std3__48in_placeE)
_ZN39_INTERNAL_54c44c16_4_k_cu_0c17125f_33564cuda3std3__48in_placeE:
	.zero		1
	.type		_ZN39_INTERNAL_54c44c16_4_k_cu_0c17125f_33564cuda3std6ranges3__45__cpo9iter_moveE,@object
	.size		_ZN39_INTERNAL_54c44c16_4_k_cu_0c17125f_33564cuda3std6ranges3__45__cpo9iter_moveE,(_ZN39_INTERNAL_54c44c16_4_k_cu_0c17125f_33564cuda3std3__45__cpo5beginE - _ZN39_INTERNAL_54c44c16_4_k_cu_0c17125f_33564cuda3std6ranges3__45__cpo9iter_moveE)
_ZN39_INTERNAL_54c44c16_4_k_cu_0c17125f_33564cuda3std6ranges3__45__cpo9iter_moveE:
	.zero		1
	.type		_ZN39_INTERNAL_54c44c16_4_k_cu_0c17125f_33564cuda3std3__45__cpo5beginE,@object
	.size		_ZN39_INTERNAL_54c44c16_4_k_cu_0c17125f_33564cuda3std3__45__cpo5beginE,(_ZN39_INTERNAL_54c44c16_4_k_cu_0c17125f_33564cuda3std3__441_GLOBAL__N__54c44c16_4_k_cu_0c17125f_33566ignoreE - _ZN39_INTERNAL_54c44c16_4_k_cu_0c17125f_33564cuda3std3__45__cpo5beginE)
_ZN39_INTERNAL_54c44c16_4_k_cu_0c17125f_33564cuda3std3__45__cpo5beginE:
	.zero		1
	.type		_ZN39_INTERNAL_54c44c16_4_k_cu_0c17125f_33564cuda3std3__441_GLOBAL__N__54c44c16_4_k_cu_0c17125f_33566ignoreE,@object
	.size		_ZN39_INTERNAL_54c44c16_4_k_cu_0c17125f_33564cuda3std3__441_GLOBAL__N__54c44c16_4_k_cu_0c17125f_33566ignoreE,(_ZN39_INTERNAL_54c44c16_4_k_cu_0c17125f_33564cute7productE - _ZN39_INTERNAL_54c44c16_4_k_cu_0c17125f_33564cuda3std3__441_GLOBAL__N__54c44c16_4_k_cu_0c17125f_33566ignoreE)
_ZN39_INTERNAL_54c44c16_4_k_cu_0c17125f_33564cuda3std3__441_GLOBAL__N__54c44c16_4_k_cu_0c17125f_33566ignoreE:
	.zero		1
	.type		_ZN39_INTERNAL_54c44c16_4_k_cu_0c17125f_33564cute7productE,@object
	.size		_ZN39_INTERNAL_54c44c16_4_k_cu_0c17125f_33564cute7productE,(_ZN39_INTERNAL_54c44c16_4_k_cu_0c17125f_33564cuda3std3__45__cpo3endE - _ZN39_INTERNAL_54c44c16_4_k_cu_0c17125f_33564cute7productE)
_ZN39_INTERNAL_54c44c16_4_k_cu_0c17125f_33564cute7productE:
	.zero		1
	.type		_ZN39_INTERNAL_54c44c16_4_k_cu_0c17125f_33564cuda3std3__45__cpo3endE,@object
	.size		_ZN39_INTERNAL_54c44c16_4_k_cu_0c17125f_33564cuda3std3__45__cpo3endE,(_ZN39_INTERNAL_54c44c16_4_k_cu_0c17125f_33564cuda3std3__419piecewise_constructE - _ZN39_INTERNAL_54c44c16_4_k_cu_0c17125f_33564cuda3std3__45__cpo3endE)
_ZN39_INTERNAL_54c44c16_4_k_cu_0c17125f_33564cuda3std3__45__cpo3endE:
	.zero		1
	.type		_ZN39_INTERNAL_54c44c16_4_k_cu_0c17125f_33564cuda3std3__419piecewise_constructE,@object
	.size		_ZN39_INTERNAL_54c44c16_4_k_cu_0c17125f_33564cuda3std3__419piecewise_constructE,(_ZN39_INTERNAL_54c44c16_4_k_cu_0c17125f_33564cuda3std3__45__cpo4cendE - _ZN39_INTERNAL_54c44c16_4_k_cu_0c17125f_33564cuda3std3__419piecewise_constructE)
_ZN39_INTERNAL_54c44c16_4_k_cu_0c17125f_33564cuda3std3__419piecewise_constructE:
	.zero		1
	.type		_ZN39_INTERNAL_54c44c16_4_k_cu_0c17125f_33564cuda3std3__45__cpo4cendE,@object
	.size		_ZN39_INTERNAL_54c44c16_4_k_cu_0c17125f_33564cuda3std3__45__cpo4cendE,(_ZN39_INTERNAL_54c44c16_4_k_cu_0c17125f_33564cuda3std6ranges3__45__cpo4swapE - _ZN39_INTERNAL_54c44c16_4_k_cu_0c17125f_33564cuda3std3__45__cpo4cendE)
_ZN39_INTERNAL_54c44c16_4_k_cu_0c17125f_33564cuda3std3__45__cpo4cendE:
	.zero		1
	.type		_ZN39_INTERNAL_54c44c16_4_k_cu_0c17125f_33564cuda3std6ranges3__45__cpo4swapE,@object
	.size		_ZN39_INTERNAL_54c44c16_4_k_cu_0c17125f_33564cuda3std6ranges3__45__cpo4swapE,(.L_9 - _ZN39_INTERNAL_54c44c16_4_k_cu_0c17125f_33564cuda3std6ranges3__45__cpo4swapE)
_ZN39_INTERNAL_54c44c16_4_k_cu_0c17125f_33564cuda3std6ranges3__45__cpo4swapE:
	.zero		1
.L_9:


//--------------------- .nv.constant0._ZN7cutlass13device_kernelINS_4fmha6kernel28FmhaKernelTmaWarpSpecializedINS1_10collective30FmhaMainloopTmaWarpSpecializedINS_10bfloat16_tEffN4cute5tupleIJNS7_1CILi128EEESA_NS9_ILi112EEEEEENS8_IJiNS9_ILi1EEENS8_IJiiEEEEEESF_SF_NS4_12CausalFusionEJNS2_6OptionILNS2_3TagE0ENS9_ILb1EEEEENSH_ILSI_2ESJ_EEEEENS4_15FmhaFwdEpilogueIS6_fNS8_IJNS9_ILi64EEESB_SA_EEEEENS2_23PersistentTileSchedulerEJSK_SL_EEEEEvNT_6ParamsE --------------------------
	.section	.nv.constant0._ZN7cutlass13device_kernelINS_4fmha6kernel28FmhaKernelTmaWarpSpecializedINS1_10collective30FmhaMainloopTmaWarpSpecializedINS_10bfloat16_tEffN4cute5tupleIJNS7_1CILi128EEESA_NS9_ILi112EEEEEENS8_IJiNS9_ILi1EEENS8_IJiiEEEEEESF_SF_NS4_12CausalFusionEJNS2_6OptionILNS2_3TagE0ENS9_ILb1EEEEENSH_ILSI_2ESJ_EEEEENS4_15FmhaFwdEpilogueIS6_fNS8_IJNS9_ILi64EEESB_SA_EEEEENS2_23PersistentTileSchedulerEJSK_SL_EEEEEvNT_6ParamsE,"a",@progbits
	.sectionflags	@""
	.align	4
.nv.constant0._ZN7cutlass13device_kernelINS_4fmha6kernel28FmhaKernelTmaWarpSpecializedINS1_10collective30FmhaMainloopTmaWarpSpecializedINS_10bfloat16_tEffN4cute5tupleIJNS7_1CILi128EEESA_NS9_ILi112EEEEEENS8_IJiNS9_ILi1EEENS8_IJiiEEEEEESF_SF_NS4_12CausalFusionEJNS2_6OptionILNS2_3TagE0ENS9_ILb1EEEEENSH_ILSI_2ESJ_EEEEENS4_15FmhaFwdEpilogueIS6_fNS8_IJNS9_ILi64EEESB_SA_EEEEENS2_23PersistentTileSchedulerEJSK_SL_EEEEEvNT_6ParamsE:
	.zero		2688


//--------------------- SYMBOLS --------------------------

	.type		.nv.reservedSmem.offset0,@object
	.size		.nv.reservedSmem.offset0,0x4
	.type		__assertfail,@function
